	.target	sm_103a

	.elftype	@"ET_EXEC"


//--------------------- .note.nv.tkinfo           --------------------------
	.section	.note.nv.tkinfo,"",@"SHT_NOTE"
	.sectionflags	@"SHF_NOTE_NV_TKINFO"
	.tkinfo
        /*0018*/ 	.word	0x00000002
        /*0030*/ 	.string	""
        /*0030*/ 	.string	"ptxas"
        /*0030*/ 	.string	"Cuda compilation tools, release 13.0, V13.0.88"
        /*0030*/ 	.string	"Build cuda_13.0.r13.0/compiler.36424714_0"
        /*0030*/ 	.string	"-arch sm_103a -m 64 "



//--------------------- .note.nv.cuinfo           --------------------------
	.section	.note.nv.cuinfo,"",@"SHT_NOTE"
	.sectionflags	@"SHF_NOTE_NV_CUINFO"
        /*0018*/ 	.short	0x0002
        /*001a*/ 	.short	0x0067
        /*001c*/ 	.short	0x0082
	.zero		2


//--------------------- .nv.info                  --------------------------
	.section	.nv.info,"",@"SHT_CUDA_INFO"
	.align	4


	//----- nvinfo : EIATTR_REGCOUNT
	.align		4
        /*0000*/ 	.byte	0x04, 0x2f
        /*0002*/ 	.short	(.L_12 - .L_11)
	.align		4
.L_11:
        /*0004*/ 	.word	index@(_ZN7cutlass13device_kernelIN5flash11enable_sm90INS1_16FlashAttnFwdSm90INS1_25CollectiveMainloopFwdSm90ILi2EN4cute5tupleIJNS5_1CILi1EEES8_S8_EEENS6_IJNS7_ILi192EEENS7_ILi128EEENS7_ILi64EEEEEELi64ENS_6half_tEfNS_4arch4Sm90ELb1ELb0ELb1ELb1ELb1ELb1ELb0ELb1ELb1ELb1ELb1ELb0EEENS1_21CollectiveEpilogueFwdINS6_IJSA_SC_SB_EEES9_SE_SG_Li384ELb1ELb1ELb1ELb0EEENS1_36VarlenDynamicPersistentTileSchedulerILi192ELi128ELi384ELi128ELb1ELb1ELb1ELb1ELb1ELb1EEEEEEEEEvNT_6ParamsE)
        /*0008*/ 	.word	0x00000004


	//----- nvinfo : EIATTR_FRAME_SIZE
	.align		4
.L_12:
        /*000c*/ 	.byte	0x04, 0x11
        /*000e*/ 	.short	(.L_14 - .L_13)
	.align		4
.L_13:
        /*0010*/ 	.word	index@(_ZN7cutlass13device_kernelIN5flash11enable_sm90INS1_16FlashAttnFwdSm90INS1_25CollectiveMainloopFwdSm90ILi2EN4cute5tupleIJNS5_1CILi1EEES8_S8_EEENS6_IJNS7_ILi192EEENS7_ILi128EEENS7_ILi64EEEEEELi64ENS_6half_tEfNS_4arch4Sm90ELb1ELb0ELb1ELb1ELb1ELb1ELb0ELb1ELb1ELb1ELb1ELb0EEENS1_21CollectiveEpilogueFwdINS6_IJSA_SC_SB_EEES9_SE_SG_Li384ELb1ELb1ELb1ELb0EEENS1_36VarlenDynamicPersistentTileSchedulerILi192ELi128ELi384ELi128ELb1ELb1ELb1ELb1ELb1ELb1EEEEEEEEEvNT_6ParamsE)
        /*0014*/ 	.word	0x00000000


	//----- nvinfo : EIATTR_REGCOUNT
	.align		4
.L_14:
        /*0018*/ 	.byte	0x04, 0x2f
        /*001a*/ 	.short	(.L_16 - .L_15)
	.align		4
.L_15:
        /*001c*/ 	.word	index@(_ZN7cutlass13device_kernelIN5flash11enable_sm90INS1_16FlashAttnFwdSm90INS1_25CollectiveMainloopFwdSm90ILi2EN4cute5tupleIJNS5_1CILi1EEES8_S8_EEENS6_IJNS7_ILi192EEENS7_ILi128EEENS7_ILi64EEEEEELi64ENS_6half_tEfNS_4arch4Sm90ELb1ELb0ELb1ELb1ELb1ELb0ELb0ELb1ELb1ELb1ELb1ELb0EEENS1_21CollectiveEpilogueFwdINS6_IJSA_SC_SB_EEES9_SE_SG_Li384ELb1ELb1ELb1ELb0EEENS1_36VarlenDynamicPersistentTileSchedulerILi192ELi128ELi384ELi128ELb1ELb1ELb1ELb1ELb1ELb1EEEEEEEEEvNT_6ParamsE)
        /*0020*/ 	.word	0x00000004


	//----- nvinfo : EIATTR_FRAME_SIZE
	.align		4
.L_16:
        /*0024*/ 	.byte	0x04, 0x11
        /*0026*/ 	.short	(.L_18 - .L_17)
	.align		4
.L_17:
        /*0028*/ 	.word	index@(_ZN7cutlass13device_kernelIN5flash11enable_sm90INS1_16FlashAttnFwdSm90INS1_25CollectiveMainloopFwdSm90ILi2EN4cute5tupleIJNS5_1CILi1EEES8_S8_EEENS6_IJNS7_ILi192EEENS7_ILi128EEENS7_ILi64EEEEEELi64ENS_6half_tEfNS_4arch4Sm90ELb1ELb0ELb1ELb1ELb1ELb0ELb0ELb1ELb1ELb1ELb1ELb0EEENS1_21CollectiveEpilogueFwdINS6_IJSA_SC_SB_EEES9_SE_SG_Li384ELb1ELb1ELb1ELb0EEENS1_36VarlenDynamicPersistentTileSchedulerILi192ELi128ELi384ELi128ELb1ELb1ELb1ELb1ELb1ELb1EEEEEEEEEvNT_6ParamsE)
        /*002c*/ 	.word	0x00000000


	//----- nvinfo : EIATTR_REGCOUNT
	.align		4
.L_18:
        /*0030*/ 	.byte	0x04, 0x2f
        /*0032*/ 	.short	(.L_20 - .L_19)
	.align		4
.L_19:
        /*0034*/ 	.word	index@(_ZN7cutlass13device_kernelIN5flash11enable_sm90INS1_16FlashAttnFwdSm90INS1_25CollectiveMainloopFwdSm90ILi2EN4cute5tupleIJNS5_1CILi1EEES8_S8_EEENS6_IJNS7_ILi192EEENS7_ILi128EEENS7_ILi64EEEEEELi64ENS_6half_tEfNS_4arch4Sm90ELb1ELb0ELb1ELb0ELb1ELb0ELb0ELb1ELb1ELb1ELb1ELb0EEENS1_21CollectiveEpilogueFwdINS6_IJSA_SC_SB_EEES9_SE_SG_Li384ELb0ELb1ELb1ELb0EEENS1_19SingleTileSchedulerILb0ELb1ELb1ELi192EEEEEEEEEvNT_6ParamsE)
        /*0038*/ 	.word	0x00000004


	//----- nvinfo : EIATTR_FRAME_SIZE
	.align		4
.L_20:
        /*003c*/ 	.byte	0x04, 0x11
        /*003e*/ 	.short	(.L_22 - .L_21)
	.align		4
.L_21:
        /*0040*/ 	.word	index@(_ZN7cutlass13device_kernelIN5flash11enable_sm90INS1_16FlashAttnFwdSm90INS1_25CollectiveMainloopFwdSm90ILi2EN4cute5tupleIJNS5_1CILi1EEES8_S8_EEENS6_IJNS7_ILi192EEENS7_ILi128EEENS7_ILi64EEEEEELi64ENS_6half_tEfNS_4arch4Sm90ELb1ELb0ELb1ELb0ELb1ELb0ELb0ELb1ELb1ELb1ELb1ELb0EEENS1_21CollectiveEpilogueFwdINS6_IJSA_SC_SB_EEES9_SE_SG_Li384ELb0ELb1ELb1ELb0EEENS1_19SingleTileSchedulerILb0ELb1ELb1ELi192EEEEEEEEEvNT_6ParamsE)
        /*0044*/ 	.word	0x00000000


	//----- nvinfo : EIATTR_REGCOUNT
	.align		4
.L_22:
        /*0048*/ 	.byte	0x04, 0x2f
        /*004a*/ 	.short	(.L_24 - .L_23)
	.align		4
.L_23:
        /*004c*/ 	.word	index@(_ZN7cutlass13device_kernelIN5flash11enable_sm90INS1_16FlashAttnFwdSm90INS1_25CollectiveMainloopFwdSm90ILi2EN4cute5tupleIJNS5_1CILi1EEES8_S8_EEENS6_IJNS7_ILi192EEENS7_ILi128EEENS7_ILi64EEEEEELi64ENS_6half_tEfNS_4arch4Sm90ELb0ELb1ELb1ELb1ELb1ELb1ELb0ELb1ELb1ELb1ELb1ELb0EEENS1_21CollectiveEpilogueFwdINS6_IJSA_SC_SB_EEES9_SE_SG_Li384ELb1ELb1ELb1ELb0EEENS1_36VarlenDynamicPersistentTileSchedulerILi192ELi128ELi384ELi128ELb1ELb1ELb1ELb1ELb0ELb1EEEEEEEEEvNT_6ParamsE)
        /*0050*/ 	.word	0x00000004


	//----- nvinfo : EIATTR_FRAME_SIZE
	.align		4
.L_24:
        /*0054*/ 	.byte	0x04, 0x11
        /*0056*/ 	.short	(.L_26 - .L_25)
	.align		4
.L_25:
        /*0058*/ 	.word	index@(_ZN7cutlass13device_kernelIN5flash11enable_sm90INS1_16FlashAttnFwdSm90INS1_25CollectiveMainloopFwdSm90ILi2EN4cute5tupleIJNS5_1CILi1EEES8_S8_EEENS6_IJNS7_ILi192EEENS7_ILi128EEENS7_ILi64EEEEEELi64ENS_6half_tEfNS_4arch4Sm90ELb0ELb1ELb1ELb1ELb1ELb1ELb0ELb1ELb1ELb1ELb1ELb0EEENS1_21CollectiveEpilogueFwdINS6_IJSA_SC_SB_EEES9_SE_SG_Li384ELb1ELb1ELb1ELb0EEENS1_36VarlenDynamicPersistentTileSchedulerILi192ELi128ELi384ELi128ELb1ELb1ELb1ELb1ELb0ELb1EEEEEEEEEvNT_6ParamsE)
        /*005c*/ 	.word	0x00000000


	//----- nvinfo : EIATTR_REGCOUNT
	.align		4
.L_26:
        /*0060*/ 	.byte	0x04, 0x2f
        /*0062*/ 	.short	(.L_28 - .L_27)
	.align		4
.L_27:
        /*0064*/ 	.word	index@(_ZN7cutlass13device_kernelIN5flash11enable_sm90INS1_16FlashAttnFwdSm90INS1_25CollectiveMainloopFwdSm90ILi2EN4cute5tupleIJNS5_1CILi1EEES8_S8_EEENS6_IJNS7_ILi192EEENS7_ILi128EEENS7_ILi64EEEEEELi64ENS_6half_tEfNS_4arch4Sm90ELb0ELb1ELb1ELb1ELb1ELb0ELb0ELb1ELb1ELb1ELb1ELb0EEENS1_21CollectiveEpilogueFwdINS6_IJSA_SC_SB_EEES9_SE_SG_Li384ELb1ELb1ELb1ELb0EEENS1_36VarlenDynamicPersistentTileSchedulerILi192ELi128ELi384ELi128ELb1ELb1ELb1ELb1ELb0ELb1EEEEEEEEEvNT_6ParamsE)
        /*0068*/ 	.word	0x00000004


	//----- nvinfo : EIATTR_FRAME_SIZE
	.align		4
.L_28:
        /*006c*/ 	.byte	0x04, 0x11
        /*006e*/ 	.short	(.L_30 - .L_29)
	.align		4
.L_29:
        /*0070*/ 	.word	index@(_ZN7cutlass13device_kernelIN5flash11enable_sm90INS1_16FlashAttnFwdSm90INS1_25CollectiveMainloopFwdSm90ILi2EN4cute5tupleIJNS5_1CILi1EEES8_S8_EEENS6_IJNS7_ILi192EEENS7_ILi128EEENS7_ILi64EEEEEELi64ENS_6half_tEfNS_4arch4Sm90ELb0ELb1ELb1ELb1ELb1ELb0ELb0ELb1ELb1ELb1ELb1ELb0EEENS1_21CollectiveEpilogueFwdINS6_IJSA_SC_SB_EEES9_SE_SG_Li384ELb1ELb1ELb1ELb0EEENS1_36VarlenDynamicPersistentTileSchedulerILi192ELi128ELi384ELi128ELb1ELb1ELb1ELb1ELb0ELb1EEEEEEEEEvNT_6ParamsE)
        /*0074*/ 	.word	0x00000000


	//----- nvinfo : EIATTR_REGCOUNT
	.align		4
.L_30:
        /*0078*/ 	.byte	0x04, 0x2f
        /*007a*/ 	.short	(.L_32 - .L_31)
	.align		4
.L_31:
        /*007c*/ 	.word	index@(_ZN7cutlass13device_kernelIN5flash11enable_sm90INS1_16FlashAttnFwdSm90INS1_25CollectiveMainloopFwdSm90ILi2EN4cute5tupleIJNS5_1CILi1EEES8_S8_EEENS6_IJNS7_ILi192EEENS7_ILi128EEENS7_ILi64EEEEEELi64ENS_6half_tEfNS_4arch4Sm90ELb0ELb1ELb1ELb0ELb1ELb0ELb0ELb1ELb1ELb1ELb1ELb0EEENS1_21CollectiveEpilogueFwdINS6_IJSA_SC_SB_EEES9_SE_SG_Li384ELb0ELb1ELb1ELb0EEENS1_19SingleTileSchedulerILb0ELb1ELb1ELi192EEEEEEEEEvNT_6ParamsE)
        /*0080*/ 	.word	0x00000004


	//----- nvinfo : EIATTR_FRAME_SIZE
	.align		4
.L_32:
        /*0084*/ 	.byte	0x04, 0x11
        /*0086*/ 	.short	(.L_34 - .L_33)
	.align		4
.L_33:
        /*0088*/ 	.word	index@(_ZN7cutlass13device_kernelIN5flash11enable_sm90INS1_16FlashAttnFwdSm90INS1_25CollectiveMainloopFwdSm90ILi2EN4cute5tupleIJNS5_1CILi1EEES8_S8_EEENS6_IJNS7_ILi192EEENS7_ILi128EEENS7_ILi64EEEEEELi64ENS_6half_tEfNS_4arch4Sm90ELb0ELb1ELb1ELb0ELb1ELb0ELb0ELb1ELb1ELb1ELb1ELb0EEENS1_21CollectiveEpilogueFwdINS6_IJSA_SC_SB_EEES9_SE_SG_Li384ELb0ELb1ELb1ELb0EEENS1_19SingleTileSchedulerILb0ELb1ELb1ELi192EEEEEEEEEvNT_6ParamsE)
        /*008c*/ 	.word	0x00000000


	//----- nvinfo : EIATTR_REGCOUNT
	.align		4
.L_34:
        /*0090*/ 	.byte	0x04, 0x2f
        /*0092*/ 	.short	(.L_36 - .L_35)
	.align		4
.L_35:
        /*0094*/ 	.word	index@(_ZN7cutlass13device_kernelIN5flash11enable_sm90INS1_16FlashAttnFwdSm90INS1_25CollectiveMainloopFwdSm90ILi2EN4cute5tupleIJNS5_1CILi1EEES8_S8_EEENS6_IJNS7_ILi192EEENS7_ILi128EEENS7_ILi64EEEEEELi64ENS_6half_tEfNS_4arch4Sm90ELb0ELb0ELb1ELb1ELb1ELb1ELb0ELb1ELb1ELb1ELb1ELb0EEENS1_21CollectiveEpilogueFwdINS6_IJSA_SC_SB_EEES9_SE_SG_Li384ELb1ELb1ELb1ELb0EEENS1_36VarlenDynamicPersistentTileSchedulerILi192ELi128ELi384ELi128ELb1ELb1ELb1ELb0ELb1ELb1EEEEEEEEEvNT_6ParamsE)
        /*0098*/ 	.word	0x00000004


	//----- nvinfo : EIATTR_FRAME_SIZE
	.align		4
.L_36:
        /*009c*/ 	.byte	0x04, 0x11
        /*009e*/ 	.short	(.L_38 - .L_37)
	.align		4
.L_37:
        /*00a0*/ 	.word	index@(_ZN7cutlass13device_kernelIN5flash11enable_sm90INS1_16FlashAttnFwdSm90INS1_25CollectiveMainloopFwdSm90ILi2EN4cute5tupleIJNS5_1CILi1EEES8_S8_EEENS6_IJNS7_ILi192EEENS7_ILi128EEENS7_ILi64EEEEEELi64ENS_6half_tEfNS_4arch4Sm90ELb0ELb0ELb1ELb1ELb1ELb1ELb0ELb1ELb1ELb1ELb1ELb0EEENS1_21CollectiveEpilogueFwdINS6_IJSA_SC_SB_EEES9_SE_SG_Li384ELb1ELb1ELb1ELb0EEENS1_36VarlenDynamicPersistentTileSchedulerILi192ELi128ELi384ELi128ELb1ELb1ELb1ELb0ELb1ELb1EEEEEEEEEvNT_6ParamsE)
        /*00a4*/ 	.word	0x00000000


	//----- nvinfo : EIATTR_REGCOUNT
	.align		4
.L_38:
        /*00a8*/ 	.byte	0x04, 0x2f
        /*00aa*/ 	.short	(.L_40 - .L_39)
	.align		4
.L_39:
        /*00ac*/ 	.word	index@(_ZN7cutlass13device_kernelIN5flash11enable_sm90INS1_16FlashAttnFwdSm90INS1_25CollectiveMainloopFwdSm90ILi2EN4cute5tupleIJNS5_1CILi1EEES8_S8_EEENS6_IJNS7_ILi192EEENS7_ILi128EEENS7_ILi64EEEEEELi64ENS_6half_tEfNS_4arch4Sm90ELb0ELb0ELb1ELb1ELb1ELb0ELb0ELb1ELb1ELb1ELb1ELb0EEENS1_21CollectiveEpilogueFwdINS6_IJSA_SC_SB_EEES9_SE_SG_Li384ELb1ELb1ELb1ELb0EEENS1_36VarlenDynamicPersistentTileSchedulerILi192ELi128ELi384ELi128ELb1ELb1ELb1ELb0ELb1ELb1EEEEEEEEEvNT_6ParamsE)
        /*00b0*/ 	.word	0x00000004


	//----- nvinfo : EIATTR_FRAME_SIZE
	.align		4
.L_40:
        /*00b4*/ 	.byte	0x04, 0x11
        /*00b6*/ 	.short	(.L_42 - .L_41)
	.align		4
.L_41:
        /*00b8*/ 	.word	index@(_ZN7cutlass13device_kernelIN5flash11enable_sm90INS1_16FlashAttnFwdSm90INS1_25CollectiveMainloopFwdSm90ILi2EN4cute5tupleIJNS5_1CILi1EEES8_S8_EEENS6_IJNS7_ILi192EEENS7_ILi128EEENS7_ILi64EEEEEELi64ENS_6half_tEfNS_4arch4Sm90ELb0ELb0ELb1ELb1ELb1ELb0ELb0ELb1ELb1ELb1ELb1ELb0EEENS1_21CollectiveEpilogueFwdINS6_IJSA_SC_SB_EEES9_SE_SG_Li384ELb1ELb1ELb1ELb0EEENS1_36VarlenDynamicPersistentTileSchedulerILi192ELi128ELi384ELi128ELb1ELb1ELb1ELb0ELb1ELb1EEEEEEEEEvNT_6ParamsE)
        /*00bc*/ 	.word	0x00000000


	//----- nvinfo : EIATTR_REGCOUNT
	.align		4
.L_42:
        /*00c0*/ 	.byte	0x04, 0x2f
        /*00c2*/ 	.short	(.L_44 - .L_43)
	.align		4
.L_43:
        /*00c4*/ 	.word	index@(_ZN7cutlass13device_kernelIN5flash11enable_sm90INS1_16FlashAttnFwdSm90INS1_25CollectiveMainloopFwdSm90ILi2EN4cute5tupleIJNS5_1CILi1EEES8_S8_EEENS6_IJNS7_ILi192EEENS7_ILi128EEENS7_ILi64EEEEEELi64ENS_6half_tEfNS_4arch4Sm90ELb0ELb0ELb1ELb0ELb1ELb0ELb0ELb1ELb1ELb1ELb1ELb0EEENS1_21CollectiveEpilogueFwdINS6_IJSA_SC_SB_EEES9_SE_SG_Li384ELb0ELb1ELb1ELb0EEENS1_19SingleTileSchedulerILb0ELb1ELb1ELi192EEEEEEEEEvNT_6ParamsE)
        /*00c8*/ 	.word	0x00000004


	//----- nvinfo : EIATTR_FRAME_SIZE
	.align		4
.L_44:
        /*00cc*/ 	.byte	0x04, 0x11
        /*00ce*/ 	.short	(.L_46 - .L_45)
	.align		4
.L_45:
        /*00d0*/ 	.word	index@(_ZN7cutlass13device_kernelIN5flash11enable_sm90INS1_16FlashAttnFwdSm90INS1_25CollectiveMainloopFwdSm90ILi2EN4cute5tupleIJNS5_1CILi1EEES8_S8_EEENS6_IJNS7_ILi192EEENS7_ILi128EEENS7_ILi64EEEEEELi64ENS_6half_tEfNS_4arch4Sm90ELb0ELb0ELb1ELb0ELb1ELb0ELb0ELb1ELb1ELb1ELb1ELb0EEENS1_21CollectiveEpilogueFwdINS6_IJSA_SC_SB_EEES9_SE_SG_Li384ELb0ELb1ELb1ELb0EEENS1_19SingleTileSchedulerILb0ELb1ELb1ELi192EEEEEEEEEvNT_6ParamsE)
        /*00d4*/ 	.word	0x00000000


	//----- nvinfo : EIATTR_MIN_STACK_SIZE
	.align		4
.L_46:
        /*00d8*/ 	.byte	0x04, 0x12
        /*00da*/ 	.short	(.L_48 - .L_47)
	.align		4
.L_47:
        /*00dc*/ 	.word	index@(_ZN7cutlass13device_kernelIN5flash11enable_sm90INS1_16FlashAttnFwdSm90INS1_25CollectiveMainloopFwdSm90ILi2EN4cute5tupleIJNS5_1CILi1EEES8_S8_EEENS6_IJNS7_ILi192EEENS7_ILi128EEENS7_ILi64EEEEEELi64ENS_6half_tEfNS_4arch4Sm90ELb0ELb0ELb1ELb0ELb1ELb0ELb0ELb1ELb1ELb1ELb1ELb0EEENS1_21CollectiveEpilogueFwdINS6_IJSA_SC_SB_EEES9_SE_SG_Li384ELb0ELb1ELb1ELb0EEENS1_19SingleTileSchedulerILb0ELb1ELb1ELi192EEEEEEEEEvNT_6ParamsE)
        /*00e0*/ 	.word	0x00000000


	//----- nvinfo : EIATTR_MIN_STACK_SIZE
	.align		4
.L_48:
        /*00e4*/ 	.byte	0x04, 0x12
        /*00e6*/ 	.short	(.L_50 - .L_49)
	.align		4
.L_49:
        /*00e8*/ 	.word	index@(_ZN7cutlass13device_kernelIN5flash11enable_sm90INS1_16FlashAttnFwdSm90INS1_25CollectiveMainloopFwdSm90ILi2EN4cute5tupleIJNS5_1CILi1EEES8_S8_EEENS6_IJNS7_ILi192EEENS7_ILi128EEENS7_ILi64EEEEEELi64ENS_6half_tEfNS_4arch4Sm90ELb0ELb0ELb1ELb1ELb1ELb0ELb0ELb1ELb1ELb1ELb1ELb0EEENS1_21CollectiveEpilogueFwdINS6_IJSA_SC_SB_EEES9_SE_SG_Li384ELb1ELb1ELb1ELb0EEENS1_36VarlenDynamicPersistentTileSchedulerILi192ELi128ELi384ELi128ELb1ELb1ELb1ELb0ELb1ELb1EEEEEEEEEvNT_6ParamsE)
        /*00ec*/ 	.word	0x00000000


	//----- nvinfo : EIATTR_MIN_STACK_SIZE
	.align		4
.L_50:
        /*00f0*/ 	.byte	0x04, 0x12
        /*00f2*/ 	.short	(.L_52 - .L_51)
	.align		4
.L_51:
        /*00f4*/ 	.word	index@(_ZN7cutlass13device_kernelIN5flash11enable_sm90INS1_16FlashAttnFwdSm90INS1_25CollectiveMainloopFwdSm90ILi2EN4cute5tupleIJNS5_1CILi1EEES8_S8_EEENS6_IJNS7_ILi192EEENS7_ILi128EEENS7_ILi64EEEEEELi64ENS_6half_tEfNS_4arch4Sm90ELb0ELb0ELb1ELb1ELb1ELb1ELb0ELb1ELb1ELb1ELb1ELb0EEENS1_21CollectiveEpilogueFwdINS6_IJSA_SC_SB_EEES9_SE_SG_Li384ELb1ELb1ELb1ELb0EEENS1_36VarlenDynamicPersistentTileSchedulerILi192ELi128ELi384ELi128ELb1ELb1ELb1ELb0ELb1ELb1EEEEEEEEEvNT_6ParamsE)
        /*00f8*/ 	.word	0x00000000


	//----- nvinfo : EIATTR_MIN_STACK_SIZE
	.align		4
.L_52:
        /*00fc*/ 	.byte	0x04, 0x12
        /*00fe*/ 	.short	(.L_54 - .L_53)
	.align		4
.L_53:
        /*0100*/ 	.word	index@(_ZN7cutlass13device_kernelIN5flash11enable_sm90INS1_16FlashAttnFwdSm90INS1_25CollectiveMainloopFwdSm90ILi2EN4cute5tupleIJNS5_1CILi1EEES8_S8_EEENS6_IJNS7_ILi192EEENS7_ILi128EEENS7_ILi64EEEEEELi64ENS_6half_tEfNS_4arch4Sm90ELb0ELb1ELb1ELb0ELb1ELb0ELb0ELb1ELb1ELb1ELb1ELb0EEENS1_21CollectiveEpilogueFwdINS6_IJSA_SC_SB_EEES9_SE_SG_Li384ELb0ELb1ELb1ELb0EEENS1_19SingleTileSchedulerILb0ELb1ELb1ELi192EEEEEEEEEvNT_6ParamsE)
        /*0104*/ 	.word	0x00000000


	//----- nvinfo : EIATTR_MIN_STACK_SIZE
	.align		4
.L_54:
        /*0108*/ 	.byte	0x04, 0x12
        /*010a*/ 	.short	(.L_56 - .L_55)
	.align		4
.L_55:
        /*010c*/ 	.word	index@(_ZN7cutlass13device_kernelIN5flash11enable_sm90INS1_16FlashAttnFwdSm90INS1_25CollectiveMainloopFwdSm90ILi2EN4cute5tupleIJNS5_1CILi1EEES8_S8_EEENS6_IJNS7_ILi192EEENS7_ILi128EEENS7_ILi64EEEEEELi64ENS_6half_tEfNS_4arch4Sm90ELb0ELb1ELb1ELb1ELb1ELb0ELb0ELb1ELb1ELb1ELb1ELb0EEENS1_21CollectiveEpilogueFwdINS6_IJSA_SC_SB_EEES9_SE_SG_Li384ELb1ELb1ELb1ELb0EEENS1_36VarlenDynamicPersistentTileSchedulerILi192ELi128ELi384ELi128ELb1ELb1ELb1ELb1ELb0ELb1EEEEEEEEEvNT_6ParamsE)
        /*0110*/ 	.word	0x00000000


	//----- nvinfo : EIATTR_MIN_STACK_SIZE
	.align		4
.L_56:
        /*0114*/ 	.byte	0x04, 0x12
        /*0116*/ 	.short	(.L_58 - .L_57)
	.align		4
.L_57:
        /*0118*/ 	.word	index@(_ZN7cutlass13device_kernelIN5flash11enable_sm90INS1_16FlashAttnFwdSm90INS1_25CollectiveMainloopFwdSm90ILi2EN4cute5tupleIJNS5_1CILi1EEES8_S8_EEENS6_IJNS7_ILi192EEENS7_ILi128EEENS7_ILi64EEEEEELi64ENS_6half_tEfNS_4arch4Sm90ELb0ELb1ELb1ELb1ELb1ELb1ELb0ELb1ELb1ELb1ELb1ELb0EEENS1_21CollectiveEpilogueFwdINS6_IJSA_SC_SB_EEES9_SE_SG_Li384ELb1ELb1ELb1ELb0EEENS1_36VarlenDynamicPersistentTileSchedulerILi192ELi128ELi384ELi128ELb1ELb1ELb1ELb1ELb0ELb1EEEEEEEEEvNT_6ParamsE)
        /*011c*/ 	.word	0x00000000


	//----- nvinfo : EIATTR_MIN_STACK_SIZE
	.align		4
.L_58:
        /*0120*/ 	.byte	0x04, 0x12
        /*0122*/ 	.short	(.L_60 - .L_59)
	.align		4
.L_59:
        /*0124*/ 	.word	index@(_ZN7cutlass13device_kernelIN5flash11enable_sm90INS1_16FlashAttnFwdSm90INS1_25CollectiveMainloopFwdSm90ILi2EN4cute5tupleIJNS5_1CILi1EEES8_S8_EEENS6_IJNS7_ILi192EEENS7_ILi128EEENS7_ILi64EEEEEELi64ENS_6half_tEfNS_4arch4Sm90ELb1ELb0ELb1ELb0ELb1ELb0ELb0ELb1ELb1ELb1ELb1ELb0EEENS1_21CollectiveEpilogueFwdINS6_IJSA_SC_SB_EEES9_SE_SG_Li384ELb0ELb1ELb1ELb0EEENS1_19SingleTileSchedulerILb0ELb1ELb1ELi192EEEEEEEEEvNT_6ParamsE)
        /*0128*/ 	.word	0x00000000


	//----- nvinfo : EIATTR_MIN_STACK_SIZE
	.align		4
.L_60:
        /*012c*/ 	.byte	0x04, 0x12
        /*012e*/ 	.short	(.L_62 - .L_61)
	.align		4
.L_61:
        /*0130*/ 	.word	index@(_ZN7cutlass13device_kernelIN5flash11enable_sm90INS1_16FlashAttnFwdSm90INS1_25CollectiveMainloopFwdSm90ILi2EN4cute5tupleIJNS5_1CILi1EEES8_S8_EEENS6_IJNS7_ILi192EEENS7_ILi128EEENS7_ILi64EEEEEELi64ENS_6half_tEfNS_4arch4Sm90ELb1ELb0ELb1ELb1ELb1ELb0ELb0ELb1ELb1ELb1ELb1ELb0EEENS1_21CollectiveEpilogueFwdINS6_IJSA_SC_SB_EEES9_SE_SG_Li384ELb1ELb1ELb1ELb0EEENS1_36VarlenDynamicPersistentTileSchedulerILi192ELi128ELi384ELi128ELb1ELb1ELb1ELb1ELb1ELb1EEEEEEEEEvNT_6ParamsE)
        /*0134*/ 	.word	0x00000000


	//----- nvinfo : EIATTR_MIN_STACK_SIZE
	.align		4
.L_62:
        /*0138*/ 	.byte	0x04, 0x12
        /*013a*/ 	.short	(.L_64 - .L_63)
	.align		4
.L_63:
        /*013c*/ 	.word	index@(_ZN7cutlass13device_kernelIN5flash11enable_sm90INS1_16FlashAttnFwdSm90INS1_25CollectiveMainloopFwdSm90ILi2EN4cute5tupleIJNS5_1CILi1EEES8_S8_EEENS6_IJNS7_ILi192EEENS7_ILi128EEENS7_ILi64EEEEEELi64ENS_6half_tEfNS_4arch4Sm90ELb1ELb0ELb1ELb1ELb1ELb1ELb0ELb1ELb1ELb1ELb1ELb0EEENS1_21CollectiveEpilogueFwdINS6_IJSA_SC_SB_EEES9_SE_SG_Li384ELb1ELb1ELb1ELb0EEENS1_36VarlenDynamicPersistentTileSchedulerILi192ELi128ELi384ELi128ELb1ELb1ELb1ELb1ELb1ELb1EEEEEEEEEvNT_6ParamsE)
        /*0140*/ 	.word	0x00000000
.L_64:


//--------------------- .nv.compat                --------------------------
	.section	.nv.compat,"",@"SHT_CUDA_COMPAT_INFO"
	.align	4
        /*0000*/ 	.byte	0x02, 0x09, 0x01, 0x00, 0x02, 0x02, 0x01, 0x00, 0x02, 0x05, 0x05, 0x00, 0x03, 0x07, 0x01, 0x01
        /*0010*/ 	.byte	0x02, 0x03, 0x00, 0x00, 0x02, 0x06, 0x01, 0x00, 0x04, 0x0b, 0x08, 0x00, 0x00, 0x00, 0x00, 0x00
        /*0020*/ 	.byte	0x00, 0x00, 0x00, 0x00


//--------------------- .nv.info._ZN7cutlass13device_kernelIN5flash11enable_sm90INS1_16FlashAttnFwdSm90INS1_25CollectiveMainloopFwdSm90ILi2EN4cute5tupleIJNS5_1CILi1EEES8_S8_EEENS6_IJNS7_ILi192EEENS7_ILi128EEENS7_ILi64EEEEEELi64ENS_6half_tEfNS_4arch4Sm90ELb0ELb0ELb1ELb0ELb1ELb0ELb0ELb1ELb1ELb1ELb1ELb0EEENS1_21CollectiveEpilogueFwdINS6_IJSA_SC_SB_EEES9_SE_SG_Li384ELb0ELb1ELb1ELb0EEENS1_19SingleTileSchedulerILb0ELb1ELb1ELi192EEEEEEEEEvNT_6ParamsE --------------------------
	.section	.nv.info._ZN7cutlass13device_kernelIN5flash11enable_sm90INS1_16FlashAttnFwdSm90INS1_25CollectiveMainloopFwdSm90ILi2EN4cute5tupleIJNS5_1CILi1EEES8_S8_EEENS6_IJNS7_ILi192EEENS7_ILi128EEENS7_ILi64EEEEEELi64ENS_6half_tEfNS_4arch4Sm90ELb0ELb0ELb1ELb0ELb1ELb0ELb0ELb1ELb1ELb1ELb1ELb0EEENS1_21CollectiveEpilogueFwdINS6_IJSA_SC_SB_EEES9_SE_SG_Li384ELb0ELb1ELb1ELb0EEENS1_19SingleTileSchedulerILb0ELb1ELb1ELi192EEEEEEEEEvNT_6ParamsE,"",@"SHT_CUDA_INFO"
	.sectionflags	@""
	.align	4


	//----- nvinfo : EIATTR_CUDA_API_VERSION
	.align		4
        /*0000*/ 	.byte	0x04, 0x37
        /*0002*/ 	.short	(.L_66 - .L_65)
.L_65:
        /*0004*/ 	.word	0x00000082


	//----- nvinfo : EIATTR_KPARAM_INFO
	.align		4
.L_66:
        /*0008*/ 	.byte	0x04, 0x17
        /*000a*/ 	.short	(.L_68 - .L_67)
.L_67:
        /*000c*/ 	.word	0x00000000
        /*0010*/ 	.short	0x0000
        /*0012*/ 	.short	0x0000
        /*0014*/ 	.byte	0x00, 0xf0, 0x01, 0x28


	//----- nvinfo : EIATTR_SPARSE_MMA_MASK
	.align		4
.L_68:
        /*0018*/ 	.byte	0x03, 0x50
        /*001a*/ 	.short	0x0000


	//----- nvinfo : EIATTR_MAXREG_COUNT
	.align		4
        /*001c*/ 	.byte	0x03, 0x1b
        /*001e*/ 	.short	0x0080


	//----- nvinfo : EIATTR_MERCURY_ISA_VERSION
	.align		4
        /*0020*/ 	.byte	0x03, 0x5f
        /*0022*/ 	.short	0x0101


	//----- nvinfo : EIATTR_VRC_CTA_INIT_COUNT
	.align		4
        /*0024*/ 	.byte	0x02, 0x4a
	.zero		1
	.zero		1


	//----- nvinfo : EIATTR_EXIT_INSTR_OFFSETS
	.align		4
        /*0028*/ 	.byte	0x04, 0x1c
        /*002a*/ 	.short	(.L_70 - .L_69)


	//   ....[0]....
.L_69:
        /*002c*/ 	.word	0x00000010


	//----- nvinfo : EIATTR_MAX_THREADS
	.align		4
.L_70:
        /*0030*/ 	.byte	0x04, 0x05
        /*0032*/ 	.short	(.L_72 - .L_71)
.L_71:
        /*0034*/ 	.word	0x00000200
        /*0038*/ 	.word	0x00000001
        /*003c*/ 	.word	0x00000001


	//----- nvinfo : EIATTR_CBANK_PARAM_SIZE
	.align		4
.L_72:
        /*0040*/ 	.byte	0x03, 0x19
        /*0042*/ 	.short	0x0a00


	//----- nvinfo : EIATTR_PARAM_CBANK
	.align		4
        /*0044*/ 	.byte	0x04, 0x0a
        /*0046*/ 	.short	(.L_74 - .L_73)
	.align		4
.L_73:
        /*0048*/ 	.word	index@(.nv.constant0._ZN7cutlass13device_kernelIN5flash11enable_sm90INS1_16FlashAttnFwdSm90INS1_25CollectiveMainloopFwdSm90ILi2EN4cute5tupleIJNS5_1CILi1EEES8_S8_EEENS6_IJNS7_ILi192EEENS7_ILi128EEENS7_ILi64EEEEEELi64ENS_6half_tEfNS_4arch4Sm90ELb0ELb0ELb1ELb0ELb1ELb0ELb0ELb1ELb1ELb1ELb1ELb0EEENS1_21CollectiveEpilogueFwdINS6_IJSA_SC_SB_EEES9_SE_SG_Li384ELb0ELb1ELb1ELb0EEENS1_19SingleTileSchedulerILb0ELb1ELb1ELi192EEEEEEEEEvNT_6ParamsE)
        /*004c*/ 	.short	0x0380
        /*004e*/ 	.short	0x0a00


	//----- nvinfo : EIATTR_SW_WAR
	.align		4
.L_74:
        /*0050*/ 	.byte	0x04, 0x36
        /*0052*/ 	.short	(.L_76 - .L_75)
.L_75:
        /*0054*/ 	.word	0x00000008
.L_76:


//--------------------- .nv.info._ZN7cutlass13device_kernelIN5flash11enable_sm90INS1_16FlashAttnFwdSm90INS1_25CollectiveMainloopFwdSm90ILi2EN4cute5tupleIJNS5_1CILi1EEES8_S8_EEENS6_IJNS7_ILi192EEENS7_ILi128EEENS7_ILi64EEEEEELi64ENS_6half_tEfNS_4arch4Sm90ELb0ELb0ELb1ELb1ELb1ELb0ELb0ELb1ELb1ELb1ELb1ELb0EEENS1_21CollectiveEpilogueFwdINS6_IJSA_SC_SB_EEES9_SE_SG_Li384ELb1ELb1ELb1ELb0EEENS1_36VarlenDynamicPersistentTileSchedulerILi192ELi128ELi384ELi128ELb1ELb1ELb1ELb0ELb1ELb1EEEEEEEEEvNT_6ParamsE --------------------------
	.section	.nv.info._ZN7cutlass13device_kernelIN5flash11enable_sm90INS1_16FlashAttnFwdSm90INS1_25CollectiveMainloopFwdSm90ILi2EN4cute5tupleIJNS5_1CILi1EEES8_S8_EEENS6_IJNS7_ILi192EEENS7_ILi128EEENS7_ILi64EEEEEELi64ENS_6half_tEfNS_4arch4Sm90ELb0ELb0ELb1ELb1ELb1ELb0ELb0ELb1ELb1ELb1ELb1ELb0EEENS1_21CollectiveEpilogueFwdINS6_IJSA_SC_SB_EEES9_SE_SG_Li384ELb1ELb1ELb1ELb0EEENS1_36VarlenDynamicPersistentTileSchedulerILi192ELi128ELi384ELi128ELb1ELb1ELb1ELb0ELb1ELb1EEEEEEEEEvNT_6ParamsE,"",@"SHT_CUDA_INFO"
	.sectionflags	@""
	.align	4


	//----- nvinfo : EIATTR_CUDA_API_VERSION
	.align		4
        /*0000*/ 	.byte	0x04, 0x37
        /*0002*/ 	.short	(.L_78 - .L_77)
.L_77:
        /*0004*/ 	.word	0x00000082


	//----- nvinfo : EIATTR_KPARAM_INFO
	.align		4
.L_78:
        /*0008*/ 	.byte	0x04, 0x17
        /*000a*/ 	.short	(.L_80 - .L_79)
.L_79:
        /*000c*/ 	.word	0x00000000
        /*0010*/ 	.short	0x0000
        /*0012*/ 	.short	0x0000
        /*0014*/ 	.byte	0x00, 0xf0, 0x01, 0x2a


	//----- nvinfo : EIATTR_SPARSE_MMA_MASK
	.align		4
.L_80:
        /*0018*/ 	.byte	0x03, 0x50
        /*001a*/ 	.short	0x0000


	//----- nvinfo : EIATTR_MAXREG_COUNT
	.align		4
        /*001c*/ 	.byte	0x03, 0x1b
        /*001e*/ 	.short	0x0080


	//----- nvinfo : EIATTR_MERCURY_ISA_VERSION
	.align		4
        /*0020*/ 	.byte	0x03, 0x5f
        /*0022*/ 	.short	0x0101


	//----- nvinfo : EIATTR_VRC_CTA_INIT_COUNT
	.align		4
        /*0024*/ 	.byte	0x02, 0x4a
	.zero		1
	.zero		1


	//----- nvinfo : EIATTR_EXIT_INSTR_OFFSETS
	.align		4
        /*0028*/ 	.byte	0x04, 0x1c
        /*002a*/ 	.short	(.L_82 - .L_81)


	//   ....[0]....
.L_81:
        /*002c*/ 	.word	0x00000010


	//----- nvinfo : EIATTR_MAX_THREADS
	.align		4
.L_82:
        /*0030*/ 	.byte	0x04, 0x05
        /*0032*/ 	.short	(.L_84 - .L_83)
.L_83:
        /*0034*/ 	.word	0x00000200
        /*0038*/ 	.word	0x00000001
        /*003c*/ 	.word	0x00000001


	//----- nvinfo : EIATTR_CBANK_PARAM_SIZE
	.align		4
.L_84:
        /*0040*/ 	.byte	0x03, 0x19
        /*0042*/ 	.short	0x0a80


	//----- nvinfo : EIATTR_PARAM_CBANK
	.align		4
        /*0044*/ 	.byte	0x04, 0x0a
        /*0046*/ 	.short	(.L_86 - .L_85)
	.align		4
.L_85:
        /*0048*/ 	.word	index@(.nv.constant0._ZN7cutlass13device_kernelIN5flash11enable_sm90INS1_16FlashAttnFwdSm90INS1_25CollectiveMainloopFwdSm90ILi2EN4cute5tupleIJNS5_1CILi1EEES8_S8_EEENS6_IJNS7_ILi192EEENS7_ILi128EEENS7_ILi64EEEEEELi64ENS_6half_tEfNS_4arch4Sm90ELb0ELb0ELb1ELb1ELb1ELb0ELb0ELb1ELb1ELb1ELb1ELb0EEENS1_21CollectiveEpilogueFwdINS6_IJSA_SC_SB_EEES9_SE_SG_Li384ELb1ELb1ELb1ELb0EEENS1_36VarlenDynamicPersistentTileSchedulerILi192ELi128ELi384ELi128ELb1ELb1ELb1ELb0ELb1ELb1EEEEEEEEEvNT_6ParamsE)
        /*004c*/ 	.short	0x0380
        /*004e*/ 	.short	0x0a80


	//----- nvinfo : EIATTR_SW_WAR
	.align		4
.L_86:
        /*0050*/ 	.byte	0x04, 0x36
        /*0052*/ 	.short	(.L_88 - .L_87)
.L_87:
        /*0054*/ 	.word	0x00000008
.L_88:


//--------------------- .nv.info._ZN7cutlass13device_kernelIN5flash11enable_sm90INS1_16FlashAttnFwdSm90INS1_25CollectiveMainloopFwdSm90ILi2EN4cute5tupleIJNS5_1CILi1EEES8_S8_EEENS6_IJNS7_ILi192EEENS7_ILi128EEENS7_ILi64EEEEEELi64ENS_6half_tEfNS_4arch4Sm90ELb0ELb0ELb1ELb1ELb1ELb1ELb0ELb1ELb1ELb1ELb1ELb0EEENS1_21CollectiveEpilogueFwdINS6_IJSA_SC_SB_EEES9_SE_SG_Li384ELb1ELb1ELb1ELb0EEENS1_36VarlenDynamicPersistentTileSchedulerILi192ELi128ELi384ELi128ELb1ELb1ELb1ELb0ELb1ELb1EEEEEEEEEvNT_6ParamsE --------------------------
	.section	.nv.info._ZN7cutlass13device_kernelIN5flash11enable_sm90INS1_16FlashAttnFwdSm90INS1_25CollectiveMainloopFwdSm90ILi2EN4cute5tupleIJNS5_1CILi1EEES8_S8_EEENS6_IJNS7_ILi192EEENS7_ILi128EEENS7_ILi64EEEEEELi64ENS_6half_tEfNS_4arch4Sm90ELb0ELb0ELb1ELb1ELb1ELb1ELb0ELb1ELb1ELb1ELb1ELb0EEENS1_21CollectiveEpilogueFwdINS6_IJSA_SC_SB_EEES9_SE_SG_Li384ELb1ELb1ELb1ELb0EEENS1_36VarlenDynamicPersistentTileSchedulerILi192ELi128ELi384ELi128ELb1ELb1ELb1ELb0ELb1ELb1EEEEEEEEEvNT_6ParamsE,"",@"SHT_CUDA_INFO"
	.sectionflags	@""
	.align	4


	//----- nvinfo : EIATTR_CUDA_API_VERSION
	.align		4
        /*0000*/ 	.byte	0x04, 0x37
        /*0002*/ 	.short	(.L_90 - .L_89)
.L_89:
        /*0004*/ 	.word	0x00000082


	//----- nvinfo : EIATTR_KPARAM_INFO
	.align		4
.L_90:
        /*0008*/ 	.byte	0x04, 0x17
        /*000a*/ 	.short	(.L_92 - .L_91)
.L_91:
        /*000c*/ 	.word	0x00000000
        /*0010*/ 	.short	0x0000
        /*0012*/ 	.short	0x0000
        /*0014*/ 	.byte	0x00, 0xf0, 0x01, 0x2a


	//----- nvinfo : EIATTR_SPARSE_MMA_MASK
	.align		4
.L_92:
        /*0018*/ 	.byte	0x03, 0x50
        /*001a*/ 	.short	0x0000


	//----- nvinfo : EIATTR_MAXREG_COUNT
	.align		4
        /*001c*/ 	.byte	0x03, 0x1b
        /*001e*/ 	.short	0x0080


	//----- nvinfo : EIATTR_MERCURY_ISA_VERSION
	.align		4
        /*0020*/ 	.byte	0x03, 0x5f
        /*0022*/ 	.short	0x0101


	//----- nvinfo : EIATTR_VRC_CTA_INIT_COUNT
	.align		4
        /*0024*/ 	.byte	0x02, 0x4a
	.zero		1
	.zero		1


	//----- nvinfo : EIATTR_EXIT_INSTR_OFFSETS
	.align		4
        /*0028*/ 	.byte	0x04, 0x1c
        /*002a*/ 	.short	(.L_94 - .L_93)


	//   ....[0]....
.L_93:
        /*002c*/ 	.word	0x00000010


	//----- nvinfo : EIATTR_MAX_THREADS
	.align		4
.L_94:
        /*0030*/ 	.byte	0x04, 0x05
        /*0032*/ 	.short	(.L_96 - .L_95)
.L_95:
        /*0034*/ 	.word	0x00000200
        /*0038*/ 	.word	0x00000001
        /*003c*/ 	.word	0x00000001


	//----- nvinfo : EIATTR_CBANK_PARAM_SIZE
	.align		4
.L_96:
        /*0040*/ 	.byte	0x03, 0x19
        /*0042*/ 	.short	0x0a80


	//----- nvinfo : EIATTR_PARAM_CBANK
	.align		4
        /*0044*/ 	.byte	0x04, 0x0a
        /*0046*/ 	.short	(.L_98 - .L_97)
	.align		4
.L_97:
        /*0048*/ 	.word	index@(.nv.constant0._ZN7cutlass13device_kernelIN5flash11enable_sm90INS1_16FlashAttnFwdSm90INS1_25CollectiveMainloopFwdSm90ILi2EN4cute5tupleIJNS5_1CILi1EEES8_S8_EEENS6_IJNS7_ILi192EEENS7_ILi128EEENS7_ILi64EEEEEELi64ENS_6half_tEfNS_4arch4Sm90ELb0ELb0ELb1ELb1ELb1ELb1ELb0ELb1ELb1ELb1ELb1ELb0EEENS1_21CollectiveEpilogueFwdINS6_IJSA_SC_SB_EEES9_SE_SG_Li384ELb1ELb1ELb1ELb0EEENS1_36VarlenDynamicPersistentTileSchedulerILi192ELi128ELi384ELi128ELb1ELb1ELb1ELb0ELb1ELb1EEEEEEEEEvNT_6ParamsE)
        /*004c*/ 	.short	0x0380
        /*004e*/ 	.short	0x0a80


	//----- nvinfo : EIATTR_SW_WAR
	.align		4
.L_98:
        /*0050*/ 	.byte	0x04, 0x36
        /*0052*/ 	.short	(.L_100 - .L_99)
.L_99:
        /*0054*/ 	.word	0x00000008
.L_100:


//--------------------- .nv.info._ZN7cutlass13device_kernelIN5flash11enable_sm90INS1_16FlashAttnFwdSm90INS1_25CollectiveMainloopFwdSm90ILi2EN4cute5tupleIJNS5_1CILi1EEES8_S8_EEENS6_IJNS7_ILi192EEENS7_ILi128EEENS7_ILi64EEEEEELi64ENS_6half_tEfNS_4arch4Sm90ELb0ELb1ELb1ELb0ELb1ELb0ELb0ELb1ELb1ELb1ELb1ELb0EEENS1_21CollectiveEpilogueFwdINS6_IJSA_SC_SB_EEES9_SE_SG_Li384ELb0ELb1ELb1ELb0EEENS1_19SingleTileSchedulerILb0ELb1ELb1ELi192EEEEEEEEEvNT_6ParamsE --------------------------
	.section	.nv.info._ZN7cutlass13device_kernelIN5flash11enable_sm90INS1_16FlashAttnFwdSm90INS1_25CollectiveMainloopFwdSm90ILi2EN4cute5tupleIJNS5_1CILi1EEES8_S8_EEENS6_IJNS7_ILi192EEENS7_ILi128EEENS7_ILi64EEEEEELi64ENS_6half_tEfNS_4arch4Sm90ELb0ELb1ELb1ELb0ELb1ELb0ELb0ELb1ELb1ELb1ELb1ELb0EEENS1_21CollectiveEpilogueFwdINS6_IJSA_SC_SB_EEES9_SE_SG_Li384ELb0ELb1ELb1ELb0EEENS1_19SingleTileSchedulerILb0ELb1ELb1ELi192EEEEEEEEEvNT_6ParamsE,"",@"SHT_CUDA_INFO"
	.sectionflags	@""
	.align	4


	//----- nvinfo : EIATTR_CUDA_API_VERSION
	.align		4
        /*0000*/ 	.byte	0x04, 0x37
        /*0002*/ 	.short	(.L_102 - .L_101)
.L_101:
        /*0004*/ 	.word	0x00000082


	//----- nvinfo : EIATTR_KPARAM_INFO
	.align		4
.L_102:
        /*0008*/ 	.byte	0x04, 0x17
        /*000a*/ 	.short	(.L_104 - .L_103)
.L_103:
        /*000c*/ 	.word	0x00000000
        /*0010*/ 	.short	0x0000
        /*0012*/ 	.short	0x0000
        /*0014*/ 	.byte	0x00, 0xf0, 0x01, 0x28


	//----- nvinfo : EIATTR_SPARSE_MMA_MASK
	.align		4
.L_104:
        /*0018*/ 	.byte	0x03, 0x50
        /*001a*/ 	.short	0x0000


	//----- nvinfo : EIATTR_MAXREG_COUNT
	.align		4
        /*001c*/ 	.byte	0x03, 0x1b
        /*001e*/ 	.short	0x0080


	//----- nvinfo : EIATTR_MERCURY_ISA_VERSION
	.align		4
        /*0020*/ 	.byte	0x03, 0x5f
        /*0022*/ 	.short	0x0101


	//----- nvinfo : EIATTR_VRC_CTA_INIT_COUNT
	.align		4
        /*0024*/ 	.byte	0x02, 0x4a
	.zero		1
	.zero		1


	//----- nvinfo : EIATTR_EXIT_INSTR_OFFSETS
	.align		4
        /*0028*/ 	.byte	0x04, 0x1c
        /*002a*/ 	.short	(.L_106 - .L_105)


	//   ....[0]....
.L_105:
        /*002c*/ 	.word	0x00000010


	//----- nvinfo : EIATTR_MAX_THREADS
	.align		4
.L_106:
        /*0030*/ 	.byte	0x04, 0x05
        /*0032*/ 	.short	(.L_108 - .L_107)
.L_107:
        /*0034*/ 	.word	0x00000200
        /*0038*/ 	.word	0x00000001
        /*003c*/ 	.word	0x00000001


	//----- nvinfo : EIATTR_CBANK_PARAM_SIZE
	.align		4
.L_108:
        /*0040*/ 	.byte	0x03, 0x19
        /*0042*/ 	.short	0x0a00


	//----- nvinfo : EIATTR_PARAM_CBANK
	.align		4
        /*0044*/ 	.byte	0x04, 0x0a
        /*0046*/ 	.short	(.L_110 - .L_109)
	.align		4
.L_109:
        /*0048*/ 	.word	index@(.nv.constant0._ZN7cutlass13device_kernelIN5flash11enable_sm90INS1_16FlashAttnFwdSm90INS1_25CollectiveMainloopFwdSm90ILi2EN4cute5tupleIJNS5_1CILi1EEES8_S8_EEENS6_IJNS7_ILi192EEENS7_ILi128EEENS7_ILi64EEEEEELi64ENS_6half_tEfNS_4arch4Sm90ELb0ELb1ELb1ELb0ELb1ELb0ELb0ELb1ELb1ELb1ELb1ELb0EEENS1_21CollectiveEpilogueFwdINS6_IJSA_SC_SB_EEES9_SE_SG_Li384ELb0ELb1ELb1ELb0EEENS1_19SingleTileSchedulerILb0ELb1ELb1ELi192EEEEEEEEEvNT_6ParamsE)
        /*004c*/ 	.short	0x0380
        /*004e*/ 	.short	0x0a00


	//----- nvinfo : EIATTR_SW_WAR
	.align		4
.L_110:
        /*0050*/ 	.byte	0x04, 0x36
        /*0052*/ 	.short	(.L_112 - .L_111)
.L_111:
        /*0054*/ 	.word	0x00000008
.L_112:


//--------------------- .nv.info._ZN7cutlass13device_kernelIN5flash11enable_sm90INS1_16FlashAttnFwdSm90INS1_25CollectiveMainloopFwdSm90ILi2EN4cute5tupleIJNS5_1CILi1EEES8_S8_EEENS6_IJNS7_ILi192EEENS7_ILi128EEENS7_ILi64EEEEEELi64ENS_6half_tEfNS_4arch4Sm90ELb0ELb1ELb1ELb1ELb1ELb0ELb0ELb1ELb1ELb1ELb1ELb0EEENS1_21CollectiveEpilogueFwdINS6_IJSA_SC_SB_EEES9_SE_SG_Li384ELb1ELb1ELb1ELb0EEENS1_36VarlenDynamicPersistentTileSchedulerILi192ELi128ELi384ELi128ELb1ELb1ELb1ELb1ELb0ELb1EEEEEEEEEvNT_6ParamsE --------------------------
	.section	.nv.info._ZN7cutlass13device_kernelIN5flash11enable_sm90INS1_16FlashAttnFwdSm90INS1_25CollectiveMainloopFwdSm90ILi2EN4cute5tupleIJNS5_1CILi1EEES8_S8_EEENS6_IJNS7_ILi192EEENS7_ILi128EEENS7_ILi64EEEEEELi64ENS_6half_tEfNS_4arch4Sm90ELb0ELb1ELb1ELb1ELb1ELb0ELb0ELb1ELb1ELb1ELb1ELb0EEENS1_21CollectiveEpilogueFwdINS6_IJSA_SC_SB_EEES9_SE_SG_Li384ELb1ELb1ELb1ELb0EEENS1_36VarlenDynamicPersistentTileSchedulerILi192ELi128ELi384ELi128ELb1ELb1ELb1ELb1ELb0ELb1EEEEEEEEEvNT_6ParamsE,"",@"SHT_CUDA_INFO"
	.sectionflags	@""
	.align	4


	//----- nvinfo : EIATTR_CUDA_API_VERSION
	.align		4
        /*0000*/ 	.byte	0x04, 0x37
        /*0002*/ 	.short	(.L_114 - .L_113)
.L_113:
        /*0004*/ 	.word	0x00000082


	//----- nvinfo : EIATTR_KPARAM_INFO
	.align		4
.L_114:
        /*0008*/ 	.byte	0x04, 0x17
        /*000a*/ 	.short	(.L_116 - .L_115)
.L_115:
        /*000c*/ 	.word	0x00000000
        /*0010*/ 	.short	0x0000
        /*0012*/ 	.short	0x0000
        /*0014*/ 	.byte	0x00, 0xf0, 0x01, 0x2a


	//----- nvinfo : EIATTR_SPARSE_MMA_MASK
	.align		4
.L_116:
        /*0018*/ 	.byte	0x03, 0x50
        /*001a*/ 	.short	0x0000


	//----- nvinfo : EIATTR_MAXREG_COUNT
	.align		4
        /*001c*/ 	.byte	0x03, 0x1b
        /*001e*/ 	.short	0x0080


	//----- nvinfo : EIATTR_MERCURY_ISA_VERSION
	.align		4
        /*0020*/ 	.byte	0x03, 0x5f
        /*0022*/ 	.short	0x0101


	//----- nvinfo : EIATTR_VRC_CTA_INIT_COUNT
	.align		4
        /*0024*/ 	.byte	0x02, 0x4a
	.zero		1
	.zero		1


	//----- nvinfo : EIATTR_EXIT_INSTR_OFFSETS
	.align		4
        /*0028*/ 	.byte	0x04, 0x1c
        /*002a*/ 	.short	(.L_118 - .L_117)


	//   ....[0]....
.L_117:
        /*002c*/ 	.word	0x00000010


	//----- nvinfo : EIATTR_MAX_THREADS
	.align		4
.L_118:
        /*0030*/ 	.byte	0x04, 0x05
        /*0032*/ 	.short	(.L_120 - .L_119)
.L_119:
        /*0034*/ 	.word	0x00000200
        /*0038*/ 	.word	0x00000001
        /*003c*/ 	.word	0x00000001


	//----- nvinfo : EIATTR_CBANK_PARAM_SIZE
	.align		4
.L_120:
        /*0040*/ 	.byte	0x03, 0x19
        /*0042*/ 	.short	0x0a80


	//----- nvinfo : EIATTR_PARAM_CBANK
	.align		4
        /*0044*/ 	.byte	0x04, 0x0a
        /*0046*/ 	.short	(.L_122 - .L_121)
	.align		4
.L_121:
        /*0048*/ 	.word	index@(.nv.constant0._ZN7cutlass13device_kernelIN5flash11enable_sm90INS1_16FlashAttnFwdSm90INS1_25CollectiveMainloopFwdSm90ILi2EN4cute5tupleIJNS5_1CILi1EEES8_S8_EEENS6_IJNS7_ILi192EEENS7_ILi128EEENS7_ILi64EEEEEELi64ENS_6half_tEfNS_4arch4Sm90ELb0ELb1ELb1ELb1ELb1ELb0ELb0ELb1ELb1ELb1ELb1ELb0EEENS1_21CollectiveEpilogueFwdINS6_IJSA_SC_SB_EEES9_SE_SG_Li384ELb1ELb1ELb1ELb0EEENS1_36VarlenDynamicPersistentTileSchedulerILi192ELi128ELi384ELi128ELb1ELb1ELb1ELb1ELb0ELb1EEEEEEEEEvNT_6ParamsE)
        /*004c*/ 	.short	0x0380
        /*004e*/ 	.short	0x0a80


	//----- nvinfo : EIATTR_SW_WAR
	.align		4
.L_122:
        /*0050*/ 	.byte	0x04, 0x36
        /*0052*/ 	.short	(.L_124 - .L_123)
.L_123:
        /*0054*/ 	.word	0x00000008
.L_124:


//--------------------- .nv.info._ZN7cutlass13device_kernelIN5flash11enable_sm90INS1_16FlashAttnFwdSm90INS1_25CollectiveMainloopFwdSm90ILi2EN4cute5tupleIJNS5_1CILi1EEES8_S8_EEENS6_IJNS7_ILi192EEENS7_ILi128EEENS7_ILi64EEEEEELi64ENS_6half_tEfNS_4arch4Sm90ELb0ELb1ELb1ELb1ELb1ELb1ELb0ELb1ELb1ELb1ELb1ELb0EEENS1_21CollectiveEpilogueFwdINS6_IJSA_SC_SB_EEES9_SE_SG_Li384ELb1ELb1ELb1ELb0EEENS1_36VarlenDynamicPersistentTileSchedulerILi192ELi128ELi384ELi128ELb1ELb1ELb1ELb1ELb0ELb1EEEEEEEEEvNT_6ParamsE --------------------------
	.section	.nv.info._ZN7cutlass13device_kernelIN5flash11enable_sm90INS1_16FlashAttnFwdSm90INS1_25CollectiveMainloopFwdSm90ILi2EN4cute5tupleIJNS5_1CILi1EEES8_S8_EEENS6_IJNS7_ILi192EEENS7_ILi128EEENS7_ILi64EEEEEELi64ENS_6half_tEfNS_4arch4Sm90ELb0ELb1ELb1ELb1ELb1ELb1ELb0ELb1ELb1ELb1ELb1ELb0EEENS1_21CollectiveEpilogueFwdINS6_IJSA_SC_SB_EEES9_SE_SG_Li384ELb1ELb1ELb1ELb0EEENS1_36VarlenDynamicPersistentTileSchedulerILi192ELi128ELi384ELi128ELb1ELb1ELb1ELb1ELb0ELb1EEEEEEEEEvNT_6ParamsE,"",@"SHT_CUDA_INFO"
	.sectionflags	@""
	.align	4


	//----- nvinfo : EIATTR_CUDA_API_VERSION
	.align		4
        /*0000*/ 	.byte	0x04, 0x37
        /*0002*/ 	.short	(.L_126 - .L_125)
.L_125:
        /*0004*/ 	.word	0x00000082


	//----- nvinfo : EIATTR_KPARAM_INFO
	.align		4
.L_126:
        /*0008*/ 	.byte	0x04, 0x17
        /*000a*/ 	.short	(.L_128 - .L_127)
.L_127:
        /*000c*/ 	.word	0x00000000
        /*0010*/ 	.short	0x0000
        /*0012*/ 	.short	0x0000
        /*0014*/ 	.byte	0x00, 0xf0, 0x01, 0x2a


	//----- nvinfo : EIATTR_SPARSE_MMA_MASK
	.align		4
.L_128:
        /*0018*/ 	.byte	0x03, 0x50
        /*001a*/ 	.short	0x0000


	//----- nvinfo : EIATTR_MAXREG_COUNT
	.align		4
        /*001c*/ 	.byte	0x03, 0x1b
        /*001e*/ 	.short	0x0080


	//----- nvinfo : EIATTR_MERCURY_ISA_VERSION
	.align		4
        /*0020*/ 	.byte	0x03, 0x5f
        /*0022*/ 	.short	0x0101


	//----- nvinfo : EIATTR_VRC_CTA_INIT_COUNT
	.align		4
        /*0024*/ 	.byte	0x02, 0x4a
	.zero		1
	.zero		1


	//----- nvinfo : EIATTR_EXIT_INSTR_OFFSETS
	.align		4
        /*0028*/ 	.byte	0x04, 0x1c
        /*002a*/ 	.short	(.L_130 - .L_129)


	//   ....[0]....
.L_129:
        /*002c*/ 	.word	0x00000010


	//----- nvinfo : EIATTR_MAX_THREADS
	.align		4
.L_130:
        /*0030*/ 	.byte	0x04, 0x05
        /*0032*/ 	.short	(.L_132 - .L_131)
.L_131:
        /*0034*/ 	.word	0x00000200
        /*0038*/ 	.word	0x00000001
        /*003c*/ 	.word	0x00000001


	//----- nvinfo : EIATTR_CBANK_PARAM_SIZE
	.align		4
.L_132:
        /*0040*/ 	.byte	0x03, 0x19
        /*0042*/ 	.short	0x0a80


	//----- nvinfo : EIATTR_PARAM_CBANK
	.align		4
        /*0044*/ 	.byte	0x04, 0x0a
        /*0046*/ 	.short	(.L_134 - .L_133)
	.align		4
.L_133:
        /*0048*/ 	.word	index@(.nv.constant0._ZN7cutlass13device_kernelIN5flash11enable_sm90INS1_16FlashAttnFwdSm90INS1_25CollectiveMainloopFwdSm90ILi2EN4cute5tupleIJNS5_1CILi1EEES8_S8_EEENS6_IJNS7_ILi192EEENS7_ILi128EEENS7_ILi64EEEEEELi64ENS_6half_tEfNS_4arch4Sm90ELb0ELb1ELb1ELb1ELb1ELb1ELb0ELb1ELb1ELb1ELb1ELb0EEENS1_21CollectiveEpilogueFwdINS6_IJSA_SC_SB_EEES9_SE_SG_Li384ELb1ELb1ELb1ELb0EEENS1_36VarlenDynamicPersistentTileSchedulerILi192ELi128ELi384ELi128ELb1ELb1ELb1ELb1ELb0ELb1EEEEEEEEEvNT_6ParamsE)
        /*004c*/ 	.short	0x0380
        /*004e*/ 	.short	0x0a80


	//----- nvinfo : EIATTR_SW_WAR
	.align		4
.L_134:
        /*0050*/ 	.byte	0x04, 0x36
        /*0052*/ 	.short	(.L_136 - .L_135)
.L_135:
        /*0054*/ 	.word	0x00000008
.L_136:


//--------------------- .nv.info._ZN7cutlass13device_kernelIN5flash11enable_sm90INS1_16FlashAttnFwdSm90INS1_25CollectiveMainloopFwdSm90ILi2EN4cute5tupleIJNS5_1CILi1EEES8_S8_EEENS6_IJNS7_ILi192EEENS7_ILi128EEENS7_ILi64EEEEEELi64ENS_6half_tEfNS_4arch4Sm90ELb1ELb0ELb1ELb0ELb1ELb0ELb0ELb1ELb1ELb1ELb1ELb0EEENS1_21CollectiveEpilogueFwdINS6_IJSA_SC_SB_EEES9_SE_SG_Li384ELb0ELb1ELb1ELb0EEENS1_19SingleTileSchedulerILb0ELb1ELb1ELi192EEEEEEEEEvNT_6ParamsE --------------------------
	.section	.nv.info._ZN7cutlass13device_kernelIN5flash11enable_sm90INS1_16FlashAttnFwdSm90INS1_25CollectiveMainloopFwdSm90ILi2EN4cute5tupleIJNS5_1CILi1EEES8_S8_EEENS6_IJNS7_ILi192EEENS7_ILi128EEENS7_ILi64EEEEEELi64ENS_6half_tEfNS_4arch4Sm90ELb1ELb0ELb1ELb0ELb1ELb0ELb0ELb1ELb1ELb1ELb1ELb0EEENS1_21CollectiveEpilogueFwdINS6_IJSA_SC_SB_EEES9_SE_SG_Li384ELb0ELb1ELb1ELb0EEENS1_19SingleTileSchedulerILb0ELb1ELb1ELi192EEEEEEEEEvNT_6ParamsE,"",@"SHT_CUDA_INFO"
	.sectionflags	@""
	.align	4


	//----- nvinfo : EIATTR_CUDA_API_VERSION
	.align		4
        /*0000*/ 	.byte	0x04, 0x37
        /*0002*/ 	.short	(.L_138 - .L_137)
.L_137:
        /*0004*/ 	.word	0x00000082


	//----- nvinfo : EIATTR_KPARAM_INFO
	.align		4
.L_138:
        /*0008*/ 	.byte	0x04, 0x17
        /*000a*/ 	.short	(.L_140 - .L_139)
.L_139:
        /*000c*/ 	.word	0x00000000
        /*0010*/ 	.short	0x0000
        /*0012*/ 	.short	0x0000
        /*0014*/ 	.byte	0x00, 0xf0, 0x01, 0x28


	//----- nvinfo : EIATTR_SPARSE_MMA_MASK
	.align		4
.L_140:
        /*0018*/ 	.byte	0x03, 0x50
        /*001a*/ 	.short	0x0000


	//----- nvinfo : EIATTR_MAXREG_COUNT
	.align		4
        /*001c*/ 	.byte	0x03, 0x1b
        /*001e*/ 	.short	0x0080


	//----- nvinfo : EIATTR_MERCURY_ISA_VERSION
	.align		4
        /*0020*/ 	.byte	0x03, 0x5f
        /*0022*/ 	.short	0x0101


	//----- nvinfo : EIATTR_VRC_CTA_INIT_COUNT
	.align		4
        /*0024*/ 	.byte	0x02, 0x4a
	.zero		1
	.zero		1


	//----- nvinfo : EIATTR_EXIT_INSTR_OFFSETS
	.align		4
        /*0028*/ 	.byte	0x04, 0x1c
        /*002a*/ 	.short	(.L_142 - .L_141)


	//   ....[0]....
.L_141:
        /*002c*/ 	.word	0x00000010


	//----- nvinfo : EIATTR_MAX_THREADS
	.align		4
.L_142:
        /*0030*/ 	.byte	0x04, 0x05
        /*0032*/ 	.short	(.L_144 - .L_143)
.L_143:
        /*0034*/ 	.word	0x00000200
        /*0038*/ 	.word	0x00000001
        /*003c*/ 	.word	0x00000001


	//----- nvinfo : EIATTR_CBANK_PARAM_SIZE
	.align		4
.L_144:
        /*0040*/ 	.byte	0x03, 0x19
        /*0042*/ 	.short	0x0a00


	//----- nvinfo : EIATTR_PARAM_CBANK
	.align		4
        /*0044*/ 	.byte	0x04, 0x0a
        /*0046*/ 	.short	(.L_146 - .L_145)
	.align		4
.L_145:
        /*0048*/ 	.word	index@(.nv.constant0._ZN7cutlass13device_kernelIN5flash11enable_sm90INS1_16FlashAttnFwdSm90INS1_25CollectiveMainloopFwdSm90ILi2EN4cute5tupleIJNS5_1CILi1EEES8_S8_EEENS6_IJNS7_ILi192EEENS7_ILi128EEENS7_ILi64EEEEEELi64ENS_6half_tEfNS_4arch4Sm90ELb1ELb0ELb1ELb0ELb1ELb0ELb0ELb1ELb1ELb1ELb1ELb0EEENS1_21CollectiveEpilogueFwdINS6_IJSA_SC_SB_EEES9_SE_SG_Li384ELb0ELb1ELb1ELb0EEENS1_19SingleTileSchedulerILb0ELb1ELb1ELi192EEEEEEEEEvNT_6ParamsE)
        /*004c*/ 	.short	0x0380
        /*004e*/ 	.short	0x0a00


	//----- nvinfo : EIATTR_SW_WAR
	.align		4
.L_146:
        /*0050*/ 	.byte	0x04, 0x36
        /*0052*/ 	.short	(.L_148 - .L_147)
.L_147:
        /*0054*/ 	.word	0x00000008
.L_148:


//--------------------- .nv.info._ZN7cutlass13device_kernelIN5flash11enable_sm90INS1_16FlashAttnFwdSm90INS1_25CollectiveMainloopFwdSm90ILi2EN4cute5tupleIJNS5_1CILi1EEES8_S8_EEENS6_IJNS7_ILi192EEENS7_ILi128EEENS7_ILi64EEEEEELi64ENS_6half_tEfNS_4arch4Sm90ELb1ELb0ELb1ELb1ELb1ELb0ELb0ELb1ELb1ELb1ELb1ELb0EEENS1_21CollectiveEpilogueFwdINS6_IJSA_SC_SB_EEES9_SE_SG_Li384ELb1ELb1ELb1ELb0EEENS1_36VarlenDynamicPersistentTileSchedulerILi192ELi128ELi384ELi128ELb1ELb1ELb1ELb1ELb1ELb1EEEEEEEEEvNT_6ParamsE --------------------------
	.section	.nv.info._ZN7cutlass13device_kernelIN5flash11enable_sm90INS1_16FlashAttnFwdSm90INS1_25CollectiveMainloopFwdSm90ILi2EN4cute5tupleIJNS5_1CILi1EEES8_S8_EEENS6_IJNS7_ILi192EEENS7_ILi128EEENS7_ILi64EEEEEELi64ENS_6half_tEfNS_4arch4Sm90ELb1ELb0ELb1ELb1ELb1ELb0ELb0ELb1ELb1ELb1ELb1ELb0EEENS1_21CollectiveEpilogueFwdINS6_IJSA_SC_SB_EEES9_SE_SG_Li384ELb1ELb1ELb1ELb0EEENS1_36VarlenDynamicPersistentTileSchedulerILi192ELi128ELi384ELi128ELb1ELb1ELb1ELb1ELb1ELb1EEEEEEEEEvNT_6ParamsE,"",@"SHT_CUDA_INFO"
	.sectionflags	@""
	.align	4


	//----- nvinfo : EIATTR_CUDA_API_VERSION
	.align		4
        /*0000*/ 	.byte	0x04, 0x37
        /*0002*/ 	.short	(.L_150 - .L_149)
.L_149:
        /*0004*/ 	.word	0x00000082


	//----- nvinfo : EIATTR_KPARAM_INFO
	.align		4
.L_150:
        /*0008*/ 	.byte	0x04, 0x17
        /*000a*/ 	.short	(.L_152 - .L_151)
.L_151:
        /*000c*/ 	.word	0x00000000
        /*0010*/ 	.short	0x0000
        /*0012*/ 	.short	0x0000
        /*0014*/ 	.byte	0x00, 0xf0, 0x01, 0x2a


	//----- nvinfo : EIATTR_SPARSE_MMA_MASK
	.align		4
.L_152:
        /*0018*/ 	.byte	0x03, 0x50
        /*001a*/ 	.short	0x0000


	//----- nvinfo : EIATTR_MAXREG_COUNT
	.align		4
        /*001c*/ 	.byte	0x03, 0x1b
        /*001e*/ 	.short	0x0080


	//----- nvinfo : EIATTR_MERCURY_ISA_VERSION
	.align		4
        /*0020*/ 	.byte	0x03, 0x5f
        /*0022*/ 	.short	0x0101


	//----- nvinfo : EIATTR_VRC_CTA_INIT_COUNT
	.align		4
        /*0024*/ 	.byte	0x02, 0x4a
	.zero		1
	.zero		1


	//----- nvinfo : EIATTR_EXIT_INSTR_OFFSETS
	.align		4
        /*0028*/ 	.byte	0x04, 0x1c
        /*002a*/ 	.short	(.L_154 - .L_153)


	//   ....[0]....
.L_153:
        /*002c*/ 	.word	0x00000010


	//----- nvinfo : EIATTR_MAX_THREADS
	.align		4
.L_154:
        /*0030*/ 	.byte	0x04, 0x05
        /*0032*/ 	.short	(.L_156 - .L_155)
.L_155:
        /*0034*/ 	.word	0x00000200
        /*0038*/ 	.word	0x00000001
        /*003c*/ 	.word	0x00000001


	//----- nvinfo : EIATTR_CBANK_PARAM_SIZE
	.align		4
.L_156:
        /*0040*/ 	.byte	0x03, 0x19
        /*0042*/ 	.short	0x0a80


	//----- nvinfo : EIATTR_PARAM_CBANK
	.align		4
        /*0044*/ 	.byte	0x04, 0x0a
        /*0046*/ 	.short	(.L_158 - .L_157)
	.align		4
.L_157:
        /*0048*/ 	.word	index@(.nv.constant0._ZN7cutlass13device_kernelIN5flash11enable_sm90INS1_16FlashAttnFwdSm90INS1_25CollectiveMainloopFwdSm90ILi2EN4cute5tupleIJNS5_1CILi1EEES8_S8_EEENS6_IJNS7_ILi192EEENS7_ILi128EEENS7_ILi64EEEEEELi64ENS_6half_tEfNS_4arch4Sm90ELb1ELb0ELb1ELb1ELb1ELb0ELb0ELb1ELb1ELb1ELb1ELb0EEENS1_21CollectiveEpilogueFwdINS6_IJSA_SC_SB_EEES9_SE_SG_Li384ELb1ELb1ELb1ELb0EEENS1_36VarlenDynamicPersistentTileSchedulerILi192ELi128ELi384ELi128ELb1ELb1ELb1ELb1ELb1ELb1EEEEEEEEEvNT_6ParamsE)
        /*004c*/ 	.short	0x0380
        /*004e*/ 	.short	0x0a80


	//----- nvinfo : EIATTR_SW_WAR
	.align		4
.L_158:
        /*0050*/ 	.byte	0x04, 0x36
        /*0052*/ 	.short	(.L_160 - .L_159)
.L_159:
        /*0054*/ 	.word	0x00000008
.L_160:


//--------------------- .nv.info._ZN7cutlass13device_kernelIN5flash11enable_sm90INS1_16FlashAttnFwdSm90INS1_25CollectiveMainloopFwdSm90ILi2EN4cute5tupleIJNS5_1CILi1EEES8_S8_EEENS6_IJNS7_ILi192EEENS7_ILi128EEENS7_ILi64EEEEEELi64ENS_6half_tEfNS_4arch4Sm90ELb1ELb0ELb1ELb1ELb1ELb1ELb0ELb1ELb1ELb1ELb1ELb0EEENS1_21CollectiveEpilogueFwdINS6_IJSA_SC_SB_EEES9_SE_SG_Li384ELb1ELb1ELb1ELb0EEENS1_36VarlenDynamicPersistentTileSchedulerILi192ELi128ELi384ELi128ELb1ELb1ELb1ELb1ELb1ELb1EEEEEEEEEvNT_6ParamsE --------------------------
	.section	.nv.info._ZN7cutlass13device_kernelIN5flash11enable_sm90INS1_16FlashAttnFwdSm90INS1_25CollectiveMainloopFwdSm90ILi2EN4cute5tupleIJNS5_1CILi1EEES8_S8_EEENS6_IJNS7_ILi192EEENS7_ILi128EEENS7_ILi64EEEEEELi64ENS_6half_tEfNS_4arch4Sm90ELb1ELb0ELb1ELb1ELb1ELb1ELb0ELb1ELb1ELb1ELb1ELb0EEENS1_21CollectiveEpilogueFwdINS6_IJSA_SC_SB_EEES9_SE_SG_Li384ELb1ELb1ELb1ELb0EEENS1_36VarlenDynamicPersistentTileSchedulerILi192ELi128ELi384ELi128ELb1ELb1ELb1ELb1ELb1ELb1EEEEEEEEEvNT_6ParamsE,"",@"SHT_CUDA_INFO"
	.sectionflags	@""
	.align	4


	//----- nvinfo : EIATTR_CUDA_API_VERSION
	.align		4
        /*0000*/ 	.byte	0x04, 0x37
        /*0002*/ 	.short	(.L_162 - .L_161)
.L_161:
        /*0004*/ 	.word	0x00000082


	//----- nvinfo : EIATTR_KPARAM_INFO
	.align		4
.L_162:
        /*0008*/ 	.byte	0x04, 0x17
        /*000a*/ 	.short	(.L_164 - .L_163)
.L_163:
        /*000c*/ 	.word	0x00000000
        /*0010*/ 	.short	0x0000
        /*0012*/ 	.short	0x0000
        /*0014*/ 	.byte	0x00, 0xf0, 0x01, 0x2a


	//----- nvinfo : EIATTR_SPARSE_MMA_MASK
	.align		4
.L_164:
        /*0018*/ 	.byte	0x03, 0x50
        /*001a*/ 	.short	0x0000


	//----- nvinfo : EIATTR_MAXREG_COUNT
	.align		4
        /*001c*/ 	.byte	0x03, 0x1b
        /*001e*/ 	.short	0x0080


	//----- nvinfo : EIATTR_MERCURY_ISA_VERSION
	.align		4
        /*0020*/ 	.byte	0x03, 0x5f
        /*0022*/ 	.short	0x0101


	//----- nvinfo : EIATTR_VRC_CTA_INIT_COUNT
	.align		4
        /*0024*/ 	.byte	0x02, 0x4a
	.zero		1
	.zero		1


	//----- nvinfo : EIATTR_EXIT_INSTR_OFFSETS
	.align		4
        /*0028*/ 	.byte	0x04, 0x1c
        /*002a*/ 	.short	(.L_166 - .L_165)


	//   ....[0]....
.L_165:
        /*002c*/ 	.word	0x00000010


	//----- nvinfo : EIATTR_MAX_THREADS
	.align		4
.L_166:
        /*0030*/ 	.byte	0x04, 0x05
        /*0032*/ 	.short	(.L_168 - .L_167)
.L_167:
        /*0034*/ 	.word	0x00000200
        /*0038*/ 	.word	0x00000001
        /*003c*/ 	.word	0x00000001


	//----- nvinfo : EIATTR_CBANK_PARAM_SIZE
	.align		4
.L_168:
        /*0040*/ 	.byte	0x03, 0x19
        /*0042*/ 	.short	0x0a80


	//----- nvinfo : EIATTR_PARAM_CBANK
	.align		4
        /*0044*/ 	.byte	0x04, 0x0a
        /*0046*/ 	.short	(.L_170 - .L_169)
	.align		4
.L_169:
        /*0048*/ 	.word	index@(.nv.constant0._ZN7cutlass13device_kernelIN5flash11enable_sm90INS1_16FlashAttnFwdSm90INS1_25CollectiveMainloopFwdSm90ILi2EN4cute5tupleIJNS5_1CILi1EEES8_S8_EEENS6_IJNS7_ILi192EEENS7_ILi128EEENS7_ILi64EEEEEELi64ENS_6half_tEfNS_4arch4Sm90ELb1ELb0ELb1ELb1ELb1ELb1ELb0ELb1ELb1ELb1ELb1ELb0EEENS1_21CollectiveEpilogueFwdINS6_IJSA_SC_SB_EEES9_SE_SG_Li384ELb1ELb1ELb1ELb0EEENS1_36VarlenDynamicPersistentTileSchedulerILi192ELi128ELi384ELi128ELb1ELb1ELb1ELb1ELb1ELb1EEEEEEEEEvNT_6ParamsE)
        /*004c*/ 	.short	0x0380
        /*004e*/ 	.short	0x0a80


	//----- nvinfo : EIATTR_SW_WAR
	.align		4
.L_170:
        /*0050*/ 	.byte	0x04, 0x36
        /*0052*/ 	.short	(.L_172 - .L_171)
.L_171:
        /*0054*/ 	.word	0x00000008
.L_172:


//--------------------- .nv.callgraph             --------------------------
	.section	.nv.callgraph,"",@"SHT_CUDA_CALLGRAPH"
	.align	4
	.sectionentsize	8
	.align		4
        /*0000*/ 	.word	0x00000000
	.align		4
        /*0004*/ 	.word	0xffffffff
	.align		4
        /*0008*/ 	.word	0x00000000
	.align		4
        /*000c*/ 	.word	0xfffffffe
	.align		4
        /*0010*/ 	.word	0x00000000
	.align		4
        /*0014*/ 	.word	0xfffffffd
	.align		4
        /*0018*/ 	.word	0x00000000
	.align		4
        /*001c*/ 	.word	0xfffffffc


//--------------------- .nv.constant4             --------------------------
	.section	.nv.constant4,"a",@progbits
	.align	8
	.align		8
.nv.constant4:
        /*0000*/ 	.dword	_ZN85_INTERNAL_0ae2b1d6_49_flash_fwd_hdim64_fp16_paged_split_softcap_sm90_cu_49158569_34794cuda3std3__45__cpo5beginE
	.align		8
        /*0008*/ 	.dword	_ZN85_INTERNAL_0ae2b1d6_49_flash_fwd_hdim64_fp16_paged_split_softcap_sm90_cu_49158569_34794cuda3std3__45__cpo3endE
	.align		8
        /*0010*/ 	.dword	_ZN85_INTERNAL_0ae2b1d6_49_flash_fwd_hdim64_fp16_paged_split_softcap_sm90_cu_49158569_34794cuda3std3__45__cpo6cbeginE
	.align		8
        /*0018*/ 	.dword	_ZN85_INTERNAL_0ae2b1d6_49_flash_fwd_hdim64_fp16_paged_split_softcap_sm90_cu_49158569_34794cuda3std3__45__cpo4cendE
	.align		8
        /*0020*/ 	.dword	_ZN85_INTERNAL_0ae2b1d6_49_flash_fwd_hdim64_fp16_paged_split_softcap_sm90_cu_49158569_34794cuda3std3__487_GLOBAL__N__0ae2b1d6_49_flash_fwd_hdim64_fp16_paged_split_softcap_sm90_cu_49158569_34796ignoreE
	.align		8
        /*0028*/ 	.dword	_ZN85_INTERNAL_0ae2b1d6_49_flash_fwd_hdim64_fp16_paged_split_softcap_sm90_cu_49158569_34794cuda3std3__419piecewise_constructE
	.align		8
        /*0030*/ 	.dword	_ZN85_INTERNAL_0ae2b1d6_49_flash_fwd_hdim64_fp16_paged_split_softcap_sm90_cu_49158569_34794cuda3std3__48in_placeE
	.align		8
        /*0038*/ 	.dword	_ZN85_INTERNAL_0ae2b1d6_49_flash_fwd_hdim64_fp16_paged_split_softcap_sm90_cu_49158569_34794cuda3std6ranges3__45__cpo4swapE
	.align		8
        /*0040*/ 	.dword	_ZN85_INTERNAL_0ae2b1d6_49_flash_fwd_hdim64_fp16_paged_split_softcap_sm90_cu_49158569_34794cuda3std6ranges3__45__cpo9iter_moveE
	.align		8
        /*0048*/ 	.dword	_ZN85_INTERNAL_0ae2b1d6_49_flash_fwd_hdim64_fp16_paged_split_softcap_sm90_cu_49158569_34794cute7productE
	.align		8
        /*0050*/ 	.dword	_ZN85_INTERNAL_0ae2b1d6_49_flash_fwd_hdim64_fp16_paged_split_softcap_sm90_cu_49158569_34794cute1_E


//--------------------- .text._ZN7cutlass13device_kernelIN5flash11enable_sm90INS1_16FlashAttnFwdSm90INS1_25CollectiveMainloopFwdSm90ILi2EN4cute5tupleIJNS5_1CILi1EEES8_S8_EEENS6_IJNS7_ILi192EEENS7_ILi128EEENS7_ILi64EEEEEELi64ENS_6half_tEfNS_4arch4Sm90ELb0ELb0ELb1ELb0ELb1ELb0ELb0ELb1ELb1ELb1ELb1ELb0EEENS1_21CollectiveEpilogueFwdINS6_IJSA_SC_SB_EEES9_SE_SG_Li384ELb0ELb1ELb1ELb0EEENS1_19SingleTileSchedulerILb0ELb1ELb1ELi192EEEEEEEEEvNT_6ParamsE --------------------------
	.section	.text._ZN7cutlass13device_kernelIN5flash11enable_sm90INS1_16FlashAttnFwdSm90INS1_25CollectiveMainloopFwdSm90ILi2EN4cute5tupleIJNS5_1CILi1EEES8_S8_EEENS6_IJNS7_ILi192EEENS7_ILi128EEENS7_ILi64EEEEEELi64ENS_6half_tEfNS_4arch4Sm90ELb0ELb0ELb1ELb0ELb1ELb0ELb0ELb1ELb1ELb1ELb1ELb0EEENS1_21CollectiveEpilogueFwdINS6_IJSA_SC_SB_EEES9_SE_SG_Li384ELb0ELb1ELb1ELb0EEENS1_19SingleTileSchedulerILb0ELb1ELb1ELi192EEEEEEEEEvNT_6ParamsE,"ax",@progbits
	.align	128
.text._ZN7cutlass13device_kernelIN5flash11enable_sm90INS1_16FlashAttnFwdSm90INS1_25CollectiveMainloopFwdSm90ILi2EN4cute5tupleIJNS5_1CILi1EEES8_S8_EEENS6_IJNS7_ILi192EEENS7_ILi128EEENS7_ILi64EEEEEELi64ENS_6half_tEfNS_4arch4Sm90ELb0ELb0ELb1ELb0ELb1ELb0ELb0ELb1ELb1ELb1ELb1ELb0EEENS1_21CollectiveEpilogueFwdINS6_IJSA_SC_SB_EEES9_SE_SG_Li384ELb0ELb1ELb1ELb0EEENS1_19SingleTileSchedulerILb0ELb1ELb1ELi192EEEEEEEEEvNT_6ParamsE:
        .type           _ZN7cutlass13device_kernelIN5flash11enable_sm90INS1_16FlashAttnFwdSm90INS1_25CollectiveMainloopFwdSm90ILi2EN4cute5tupleIJNS5_1CILi1EEES8_S8_EEENS6_IJNS7_ILi192EEENS7_ILi128EEENS7_ILi64EEEEEELi64ENS_6half_tEfNS_4arch4Sm90ELb0ELb0ELb1ELb0ELb1ELb0ELb0ELb1ELb1ELb1ELb1ELb0EEENS1_21CollectiveEpilogueFwdINS6_IJSA_SC_SB_EEES9_SE_SG_Li384ELb0ELb1ELb1ELb0EEENS1_19SingleTileSchedulerILb0ELb1ELb1ELi192EEEEEEEEEvNT_6ParamsE,@function
        .size           _ZN7cutlass13device_kernelIN5flash11enable_sm90INS1_16FlashAttnFwdSm90INS1_25CollectiveMainloopFwdSm90ILi2EN4cute5tupleIJNS5_1CILi1EEES8_S8_EEENS6_IJNS7_ILi192EEENS7_ILi128EEENS7_ILi64EEEEEELi64ENS_6half_tEfNS_4arch4Sm90ELb0ELb0ELb1ELb0ELb1ELb0ELb0ELb1ELb1ELb1ELb1ELb0EEENS1_21CollectiveEpilogueFwdINS6_IJSA_SC_SB_EEES9_SE_SG_Li384ELb0ELb1ELb1ELb0EEENS1_19SingleTileSchedulerILb0ELb1ELb1ELi192EEEEEEEEEvNT_6ParamsE,(.L_x_9 - _ZN7cutlass13device_kernelIN5flash11enable_sm90INS1_16FlashAttnFwdSm90INS1_25CollectiveMainloopFwdSm90ILi2EN4cute5tupleIJNS5_1CILi1EEES8_S8_EEENS6_IJNS7_ILi192EEENS7_ILi128EEENS7_ILi64EEEEEELi64ENS_6half_tEfNS_4arch4Sm90ELb0ELb0ELb1ELb0ELb1ELb0ELb0ELb1ELb1ELb1ELb1ELb0EEENS1_21CollectiveEpilogueFwdINS6_IJSA_SC_SB_EEES9_SE_SG_Li384ELb0ELb1ELb1ELb0EEENS1_19SingleTileSchedulerILb0ELb1ELb1ELi192EEEEEEEEEvNT_6ParamsE)
        .other          _ZN7cutlass13device_kernelIN5flash11enable_sm90INS1_16FlashAttnFwdSm90INS1_25CollectiveMainloopFwdSm90ILi2EN4cute5tupleIJNS5_1CILi1EEES8_S8_EEENS6_IJNS7_ILi192EEENS7_ILi128EEENS7_ILi64EEEEEELi64ENS_6half_tEfNS_4arch4Sm90ELb0ELb0ELb1ELb0ELb1ELb0ELb0ELb1ELb1ELb1ELb1ELb0EEENS1_21CollectiveEpilogueFwdINS6_IJSA_SC_SB_EEES9_SE_SG_Li384ELb0ELb1ELb1ELb0EEENS1_19SingleTileSchedulerILb0ELb1ELb1ELi192EEEEEEEEEvNT_6ParamsE,@"STO_CUDA_ENTRY STV_DEFAULT"
_ZN7cutlass13device_kernelIN5flash11enable_sm90INS1_16FlashAttnFwdSm90INS1_25CollectiveMainloopFwdSm90ILi2EN4cute5tupleIJNS5_1CILi1EEES8_S8_EEENS6_IJNS7_ILi192EEENS7_ILi128EEENS7_ILi64EEEEEELi64ENS_6half_tEfNS_4arch4Sm90ELb0ELb0ELb1ELb0ELb1ELb0ELb0ELb1ELb1ELb1ELb1ELb0EEENS1_21CollectiveEpilogueFwdINS6_IJSA_SC_SB_EEES9_SE_SG_Li384ELb0ELb1ELb1ELb0EEENS1_19SingleTileSchedulerILb0ELb1ELb1ELi192EEEEEEEEEvNT_6ParamsE:
[----:B------:R-:W-:Y:S01]  /*0000*/  LDC R1, c[0x0][0x37c] ;  /* 0x0000df00ff017b82 */ /* 0x000fe20000000800 */
[----:B------:R-:W-:Y:S05]  /*0010*/  EXIT ;  /* 0x000000000000794d */ /* 0x000fea0003800000 */
.L_x_0:
[----:B------:R-:W-:-:S00]  /*0020*/  BRA `(.L_x_0) ;  /* 0xfffffffc00fc7947 */ /* 0x000fc0000383ffff */
[----:B------:R-:W-:-:S00]  /*0030*/  NOP ;  /* 0x0000000000007918 */ /* 0x000fc00000000000 */
        /* <DEDUP_REMOVED lines=12> */
.L_x_9:


//--------------------- .text._ZN7cutlass13device_kernelIN5flash11enable_sm90INS1_16FlashAttnFwdSm90INS1_25CollectiveMainloopFwdSm90ILi2EN4cute5tupleIJNS5_1CILi1EEES8_S8_EEENS6_IJNS7_ILi192EEENS7_ILi128EEENS7_ILi64EEEEEELi64ENS_6half_tEfNS_4arch4Sm90ELb0ELb0ELb1ELb1ELb1ELb0ELb0ELb1ELb1ELb1ELb1ELb0EEENS1_21CollectiveEpilogueFwdINS6_IJSA_SC_SB_EEES9_SE_SG_Li384ELb1ELb1ELb1ELb0EEENS1_36VarlenDynamicPersistentTileSchedulerILi192ELi128ELi384ELi128ELb1ELb1ELb1ELb0ELb1ELb1EEEEEEEEEvNT_6ParamsE --------------------------
	.section	.text._ZN7cutlass13device_kernelIN5flash11enable_sm90INS1_16FlashAttnFwdSm90INS1_25CollectiveMainloopFwdSm90ILi2EN4cute5tupleIJNS5_1CILi1EEES8_S8_EEENS6_IJNS7_ILi192EEENS7_ILi128EEENS7_ILi64EEEEEELi64ENS_6half_tEfNS_4arch4Sm90ELb0ELb0ELb1ELb1ELb1ELb0ELb0ELb1ELb1ELb1ELb1ELb0EEENS1_21CollectiveEpilogueFwdINS6_IJSA_SC_SB_EEES9_SE_SG_Li384ELb1ELb1ELb1ELb0EEENS1_36VarlenDynamicPersistentTileSchedulerILi192ELi128ELi384ELi128ELb1ELb1ELb1ELb0ELb1ELb1EEEEEEEEEvNT_6ParamsE,"ax",@progbits
	.align	128
.text._ZN7cutlass13device_kernelIN5flash11enable_sm90INS1_16FlashAttnFwdSm90INS1_25CollectiveMainloopFwdSm90ILi2EN4cute5tupleIJNS5_1CILi1EEES8_S8_EEENS6_IJNS7_ILi192EEENS7_ILi128EEENS7_ILi64EEEEEELi64ENS_6half_tEfNS_4arch4Sm90ELb0ELb0ELb1ELb1ELb1ELb0ELb0ELb1ELb1ELb1ELb1ELb0EEENS1_21CollectiveEpilogueFwdINS6_IJSA_SC_SB_EEES9_SE_SG_Li384ELb1ELb1ELb1ELb0EEENS1_36VarlenDynamicPersistentTileSchedulerILi192ELi128ELi384ELi128ELb1ELb1ELb1ELb0ELb1ELb1EEEEEEEEEvNT_6ParamsE:
        .type           _ZN7cutlass13device_kernelIN5flash11enable_sm90INS1_16FlashAttnFwdSm90INS1_25CollectiveMainloopFwdSm90ILi2EN4cute5tupleIJNS5_1CILi1EEES8_S8_EEENS6_IJNS7_ILi192EEENS7_ILi128EEENS7_ILi64EEEEEELi64ENS_6half_tEfNS_4arch4Sm90ELb0ELb0ELb1ELb1ELb1ELb0ELb0ELb1ELb1ELb1ELb1ELb0EEENS1_21CollectiveEpilogueFwdINS6_IJSA_SC_SB_EEES9_SE_SG_Li384ELb1ELb1ELb1ELb0EEENS1_36VarlenDynamicPersistentTileSchedulerILi192ELi128ELi384ELi128ELb1ELb1ELb1ELb0ELb1ELb1EEEEEEEEEvNT_6ParamsE,@function
        .size           _ZN7cutlass13device_kernelIN5flash11enable_sm90INS1_16FlashAttnFwdSm90INS1_25CollectiveMainloopFwdSm90ILi2EN4cute5tupleIJNS5_1CILi1EEES8_S8_EEENS6_IJNS7_ILi192EEENS7_ILi128EEENS7_ILi64EEEEEELi64ENS_6half_tEfNS_4arch4Sm90ELb0ELb0ELb1ELb1ELb1ELb0ELb0ELb1ELb1ELb1ELb1ELb0EEENS1_21CollectiveEpilogueFwdINS6_IJSA_SC_SB_EEES9_SE_SG_Li384ELb1ELb1ELb1ELb0EEENS1_36VarlenDynamicPersistentTileSchedulerILi192ELi128ELi384ELi128ELb1ELb1ELb1ELb0ELb1ELb1EEEEEEEEEvNT_6ParamsE,(.L_x_10 - _ZN7cutlass13device_kernelIN5flash11enable_sm90INS1_16FlashAttnFwdSm90INS1_25CollectiveMainloopFwdSm90ILi2EN4cute5tupleIJNS5_1CILi1EEES8_S8_EEENS6_IJNS7_ILi192EEENS7_ILi128EEENS7_ILi64EEEEEELi64ENS_6half_tEfNS_4arch4Sm90ELb0ELb0ELb1ELb1ELb1ELb0ELb0ELb1ELb1ELb1ELb1ELb0EEENS1_21CollectiveEpilogueFwdINS6_IJSA_SC_SB_EEES9_SE_SG_Li384ELb1ELb1ELb1ELb0EEENS1_36VarlenDynamicPersistentTileSchedulerILi192ELi128ELi384ELi128ELb1ELb1ELb1ELb0ELb1ELb1EEEEEEEEEvNT_6ParamsE)
        .other          _ZN7cutlass13device_kernelIN5flash11enable_sm90INS1_16FlashAttnFwdSm90INS1_25CollectiveMainloopFwdSm90ILi2EN4cute5tupleIJNS5_1CILi1EEES8_S8_EEENS6_IJNS7_ILi192EEENS7_ILi128EEENS7_ILi64EEEEEELi64ENS_6half_tEfNS_4arch4Sm90ELb0ELb0ELb1ELb1ELb1ELb0ELb0ELb1ELb1ELb1ELb1ELb0EEENS1_21CollectiveEpilogueFwdINS6_IJSA_SC_SB_EEES9_SE_SG_Li384ELb1ELb1ELb1ELb0EEENS1_36VarlenDynamicPersistentTileSchedulerILi192ELi128ELi384ELi128ELb1ELb1ELb1ELb0ELb1ELb1EEEEEEEEEvNT_6ParamsE,@"STO_CUDA_ENTRY STV_DEFAULT"
_ZN7cutlass13device_kernelIN5flash11enable_sm90INS1_16FlashAttnFwdSm90INS1_25CollectiveMainloopFwdSm90ILi2EN4cute5tupleIJNS5_1CILi1EEES8_S8_EEENS6_IJNS7_ILi192EEENS7_ILi128EEENS7_ILi64EEEEEELi64ENS_6half_tEfNS_4arch4Sm90ELb0ELb0ELb1ELb1ELb1ELb0ELb0ELb1ELb1ELb1ELb1ELb0EEENS1_21CollectiveEpilogueFwdINS6_IJSA_SC_SB_EEES9_SE_SG_Li384ELb1ELb1ELb1ELb0EEENS1_36VarlenDynamicPersistentTileSchedulerILi192ELi128ELi384ELi128ELb1ELb1ELb1ELb0ELb1ELb1EEEEEEEEEvNT_6ParamsE:
[----:B------:R-:W-:Y:S01]  /*0000*/  LDC R1, c[0x0][0x37c] ;  /* 0x0000df00ff017b82 */ /* 0x000fe20000000800 */
[----:B------:R-:W-:Y:S05]  /*0010*/  EXIT ;  /* 0x000000000000794d */ /* 0x000fea0003800000 */
.L_x_1:
        /* <DEDUP_REMOVED lines=14> */
.L_x_10:


//--------------------- .text._ZN7cutlass13device_kernelIN5flash11enable_sm90INS1_16FlashAttnFwdSm90INS1_25CollectiveMainloopFwdSm90ILi2EN4cute5tupleIJNS5_1CILi1EEES8_S8_EEENS6_IJNS7_ILi192EEENS7_ILi128EEENS7_ILi64EEEEEELi64ENS_6half_tEfNS_4arch4Sm90ELb0ELb0ELb1ELb1ELb1ELb1ELb0ELb1ELb1ELb1ELb1ELb0EEENS1_21CollectiveEpilogueFwdINS6_IJSA_SC_SB_EEES9_SE_SG_Li384ELb1ELb1ELb1ELb0EEENS1_36VarlenDynamicPersistentTileSchedulerILi192ELi128ELi384ELi128ELb1ELb1ELb1ELb0ELb1ELb1EEEEEEEEEvNT_6ParamsE --------------------------
	.section	.text._ZN7cutlass13device_kernelIN5flash11enable_sm90INS1_16FlashAttnFwdSm90INS1_25CollectiveMainloopFwdSm90ILi2EN4cute5tupleIJNS5_1CILi1EEES8_S8_EEENS6_IJNS7_ILi192EEENS7_ILi128EEENS7_ILi64EEEEEELi64ENS_6half_tEfNS_4arch4Sm90ELb0ELb0ELb1ELb1ELb1ELb1ELb0ELb1ELb1ELb1ELb1ELb0EEENS1_21CollectiveEpilogueFwdINS6_IJSA_SC_SB_EEES9_SE_SG_Li384ELb1ELb1ELb1ELb0EEENS1_36VarlenDynamicPersistentTileSchedulerILi192ELi128ELi384ELi128ELb1ELb1ELb1ELb0ELb1ELb1EEEEEEEEEvNT_6ParamsE,"ax",@progbits
	.align	128
.text._ZN7cutlass13device_kernelIN5flash11enable_sm90INS1_16FlashAttnFwdSm90INS1_25CollectiveMainloopFwdSm90ILi2EN4cute5tupleIJNS5_1CILi1EEES8_S8_EEENS6_IJNS7_ILi192EEENS7_ILi128EEENS7_ILi64EEEEEELi64ENS_6half_tEfNS_4arch4Sm90ELb0ELb0ELb1ELb1ELb1ELb1ELb0ELb1ELb1ELb1ELb1ELb0EEENS1_21CollectiveEpilogueFwdINS6_IJSA_SC_SB_EEES9_SE_SG_Li384ELb1ELb1ELb1ELb0EEENS1_36VarlenDynamicPersistentTileSchedulerILi192ELi128ELi384ELi128ELb1ELb1ELb1ELb0ELb1ELb1EEEEEEEEEvNT_6ParamsE:
        .type           _ZN7cutlass13device_kernelIN5flash11enable_sm90INS1_16FlashAttnFwdSm90INS1_25CollectiveMainloopFwdSm90ILi2EN4cute5tupleIJNS5_1CILi1EEES8_S8_EEENS6_IJNS7_ILi192EEENS7_ILi128EEENS7_ILi64EEEEEELi64ENS_6half_tEfNS_4arch4Sm90ELb0ELb0ELb1ELb1ELb1ELb1ELb0ELb1ELb1ELb1ELb1ELb0EEENS1_21CollectiveEpilogueFwdINS6_IJSA_SC_SB_EEES9_SE_SG_Li384ELb1ELb1ELb1ELb0EEENS1_36VarlenDynamicPersistentTileSchedulerILi192ELi128ELi384ELi128ELb1ELb1ELb1ELb0ELb1ELb1EEEEEEEEEvNT_6ParamsE,@function
        .size           _ZN7cutlass13device_kernelIN5flash11enable_sm90INS1_16FlashAttnFwdSm90INS1_25CollectiveMainloopFwdSm90ILi2EN4cute5tupleIJNS5_1CILi1EEES8_S8_EEENS6_IJNS7_ILi192EEENS7_ILi128EEENS7_ILi64EEEEEELi64ENS_6half_tEfNS_4arch4Sm90ELb0ELb0ELb1ELb1ELb1ELb1ELb0ELb1ELb1ELb1ELb1ELb0EEENS1_21CollectiveEpilogueFwdINS6_IJSA_SC_SB_EEES9_SE_SG_Li384ELb1ELb1ELb1ELb0EEENS1_36VarlenDynamicPersistentTileSchedulerILi192ELi128ELi384ELi128ELb1ELb1ELb1ELb0ELb1ELb1EEEEEEEEEvNT_6ParamsE,(.L_x_11 - _ZN7cutlass13device_kernelIN5flash11enable_sm90INS1_16FlashAttnFwdSm90INS1_25CollectiveMainloopFwdSm90ILi2EN4cute5tupleIJNS5_1CILi1EEES8_S8_EEENS6_IJNS7_ILi192EEENS7_ILi128EEENS7_ILi64EEEEEELi64ENS_6half_tEfNS_4arch4Sm90ELb0ELb0ELb1ELb1ELb1ELb1ELb0ELb1ELb1ELb1ELb1ELb0EEENS1_21CollectiveEpilogueFwdINS6_IJSA_SC_SB_EEES9_SE_SG_Li384ELb1ELb1ELb1ELb0EEENS1_36VarlenDynamicPersistentTileSchedulerILi192ELi128ELi384ELi128ELb1ELb1ELb1ELb0ELb1ELb1EEEEEEEEEvNT_6ParamsE)
        .other          _ZN7cutlass13device_kernelIN5flash11enable_sm90INS1_16FlashAttnFwdSm90INS1_25CollectiveMainloopFwdSm90ILi2EN4cute5tupleIJNS5_1CILi1EEES8_S8_EEENS6_IJNS7_ILi192EEENS7_ILi128EEENS7_ILi64EEEEEELi64ENS_6half_tEfNS_4arch4Sm90ELb0ELb0ELb1ELb1ELb1ELb1ELb0ELb1ELb1ELb1ELb1ELb0EEENS1_21CollectiveEpilogueFwdINS6_IJSA_SC_SB_EEES9_SE_SG_Li384ELb1ELb1ELb1ELb0EEENS1_36VarlenDynamicPersistentTileSchedulerILi192ELi128ELi384ELi128ELb1ELb1ELb1ELb0ELb1ELb1EEEEEEEEEvNT_6ParamsE,@"STO_CUDA_ENTRY STV_DEFAULT"
_ZN7cutlass13device_kernelIN5flash11enable_sm90INS1_16FlashAttnFwdSm90INS1_25CollectiveMainloopFwdSm90ILi2EN4cute5tupleIJNS5_1CILi1EEES8_S8_EEENS6_IJNS7_ILi192EEENS7_ILi128EEENS7_ILi64EEEEEELi64ENS_6half_tEfNS_4arch4Sm90ELb0ELb0ELb1ELb1ELb1ELb1ELb0ELb1ELb1ELb1ELb1ELb0EEENS1_21CollectiveEpilogueFwdINS6_IJSA_SC_SB_EEES9_SE_SG_Li384ELb1ELb1ELb1ELb0EEENS1_36VarlenDynamicPersistentTileSchedulerILi192ELi128ELi384ELi128ELb1ELb1ELb1ELb0ELb1ELb1EEEEEEEEEvNT_6ParamsE:
[----:B------:R-:W-:Y:S01]  /*0000*/  LDC R1, c[0x0][0x37c] ;  /* 0x0000df00ff017b82 */ /* 0x000fe20000000800 */
[----:B------:R-:W-:Y:S05]  /*0010*/  EXIT ;  /* 0x000000000000794d */ /* 0x000fea0003800000 */
.L_x_2:
        /* <DEDUP_REMOVED lines=14> */
.L_x_11:


//--------------------- .text._ZN7cutlass13device_kernelIN5flash11enable_sm90INS1_16FlashAttnFwdSm90INS1_25CollectiveMainloopFwdSm90ILi2EN4cute5tupleIJNS5_1CILi1EEES8_S8_EEENS6_IJNS7_ILi192EEENS7_ILi128EEENS7_ILi64EEEEEELi64ENS_6half_tEfNS_4arch4Sm90ELb0ELb1ELb1ELb0ELb1ELb0ELb0ELb1ELb1ELb1ELb1ELb0EEENS1_21CollectiveEpilogueFwdINS6_IJSA_SC_SB_EEES9_SE_SG_Li384ELb0ELb1ELb1ELb0EEENS1_19SingleTileSchedulerILb0ELb1ELb1ELi192EEEEEEEEEvNT_6ParamsE --------------------------
	.section	.text._ZN7cutlass13device_kernelIN5flash11enable_sm90INS1_16FlashAttnFwdSm90INS1_25CollectiveMainloopFwdSm90ILi2EN4cute5tupleIJNS5_1CILi1EEES8_S8_EEENS6_IJNS7_ILi192EEENS7_ILi128EEENS7_ILi64EEEEEELi64ENS_6half_tEfNS_4arch4Sm90ELb0ELb1ELb1ELb0ELb1ELb0ELb0ELb1ELb1ELb1ELb1ELb0EEENS1_21CollectiveEpilogueFwdINS6_IJSA_SC_SB_EEES9_SE_SG_Li384ELb0ELb1ELb1ELb0EEENS1_19SingleTileSchedulerILb0ELb1ELb1ELi192EEEEEEEEEvNT_6ParamsE,"ax",@progbits
	.align	128
.text._ZN7cutlass13device_kernelIN5flash11enable_sm90INS1_16FlashAttnFwdSm90INS1_25CollectiveMainloopFwdSm90ILi2EN4cute5tupleIJNS5_1CILi1EEES8_S8_EEENS6_IJNS7_ILi192EEENS7_ILi128EEENS7_ILi64EEEEEELi64ENS_6half_tEfNS_4arch4Sm90ELb0ELb1ELb1ELb0ELb1ELb0ELb0ELb1ELb1ELb1ELb1ELb0EEENS1_21CollectiveEpilogueFwdINS6_IJSA_SC_SB_EEES9_SE_SG_Li384ELb0ELb1ELb1ELb0EEENS1_19SingleTileSchedulerILb0ELb1ELb1ELi192EEEEEEEEEvNT_6ParamsE:
        .type           _ZN7cutlass13device_kernelIN5flash11enable_sm90INS1_16FlashAttnFwdSm90INS1_25CollectiveMainloopFwdSm90ILi2EN4cute5tupleIJNS5_1CILi1EEES8_S8_EEENS6_IJNS7_ILi192EEENS7_ILi128EEENS7_ILi64EEEEEELi64ENS_6half_tEfNS_4arch4Sm90ELb0ELb1ELb1ELb0ELb1ELb0ELb0ELb1ELb1ELb1ELb1ELb0EEENS1_21CollectiveEpilogueFwdINS6_IJSA_SC_SB_EEES9_SE_SG_Li384ELb0ELb1ELb1ELb0EEENS1_19SingleTileSchedulerILb0ELb1ELb1ELi192EEEEEEEEEvNT_6ParamsE,@function
        .size           _ZN7cutlass13device_kernelIN5flash11enable_sm90INS1_16FlashAttnFwdSm90INS1_25CollectiveMainloopFwdSm90ILi2EN4cute5tupleIJNS5_1CILi1EEES8_S8_EEENS6_IJNS7_ILi192EEENS7_ILi128EEENS7_ILi64EEEEEELi64ENS_6half_tEfNS_4arch4Sm90ELb0ELb1ELb1ELb0ELb1ELb0ELb0ELb1ELb1ELb1ELb1ELb0EEENS1_21CollectiveEpilogueFwdINS6_IJSA_SC_SB_EEES9_SE_SG_Li384ELb0ELb1ELb1ELb0EEENS1_19SingleTileSchedulerILb0ELb1ELb1ELi192EEEEEEEEEvNT_6ParamsE,(.L_x_12 - _ZN7cutlass13device_kernelIN5flash11enable_sm90INS1_16FlashAttnFwdSm90INS1_25CollectiveMainloopFwdSm90ILi2EN4cute5tupleIJNS5_1CILi1EEES8_S8_EEENS6_IJNS7_ILi192EEENS7_ILi128EEENS7_ILi64EEEEEELi64ENS_6half_tEfNS_4arch4Sm90ELb0ELb1ELb1ELb0ELb1ELb0ELb0ELb1ELb1ELb1ELb1ELb0EEENS1_21CollectiveEpilogueFwdINS6_IJSA_SC_SB_EEES9_SE_SG_Li384ELb0ELb1ELb1ELb0EEENS1_19SingleTileSchedulerILb0ELb1ELb1ELi192EEEEEEEEEvNT_6ParamsE)
        .other          _ZN7cutlass13device_kernelIN5flash11enable_sm90INS1_16FlashAttnFwdSm90INS1_25CollectiveMainloopFwdSm90ILi2EN4cute5tupleIJNS5_1CILi1EEES8_S8_EEENS6_IJNS7_ILi192EEENS7_ILi128EEENS7_ILi64EEEEEELi64ENS_6half_tEfNS_4arch4Sm90ELb0ELb1ELb1ELb0ELb1ELb0ELb0ELb1ELb1ELb1ELb1ELb0EEENS1_21CollectiveEpilogueFwdINS6_IJSA_SC_SB_EEES9_SE_SG_Li384ELb0ELb1ELb1ELb0EEENS1_19SingleTileSchedulerILb0ELb1ELb1ELi192EEEEEEEEEvNT_6ParamsE,@"STO_CUDA_ENTRY STV_DEFAULT"
_ZN7cutlass13device_kernelIN5flash11enable_sm90INS1_16FlashAttnFwdSm90INS1_25CollectiveMainloopFwdSm90ILi2EN4cute5tupleIJNS5_1CILi1EEES8_S8_EEENS6_IJNS7_ILi192EEENS7_ILi128EEENS7_ILi64EEEEEELi64ENS_6half_tEfNS_4arch4Sm90ELb0ELb1ELb1ELb0ELb1ELb0ELb0ELb1ELb1ELb1ELb1ELb0EEENS1_21CollectiveEpilogueFwdINS6_IJSA_SC_SB_EEES9_SE_SG_Li384ELb0ELb1ELb1ELb0EEENS1_19SingleTileSchedulerILb0ELb1ELb1ELi192EEEEEEEEEvNT_6ParamsE:
[----:B------:R-:W-:Y:S01]  /*0000*/  LDC R1, c[0x0][0x37c] ;  /* 0x0000df00ff017b82 */ /* 0x000fe20000000800 */
[----:B------:R-:W-:Y:S05]  /*0010*/  EXIT ;  /* 0x000000000000794d */ /* 0x000fea0003800000 */
.L_x_3:
        /* <DEDUP_REMOVED lines=14> */
.L_x_12:


//--------------------- .text._ZN7cutlass13device_kernelIN5flash11enable_sm90INS1_16FlashAttnFwdSm90INS1_25CollectiveMainloopFwdSm90ILi2EN4cute5tupleIJNS5_1CILi1EEES8_S8_EEENS6_IJNS7_ILi192EEENS7_ILi128EEENS7_ILi64EEEEEELi64ENS_6half_tEfNS_4arch4Sm90ELb0ELb1ELb1ELb1ELb1ELb0ELb0ELb1ELb1ELb1ELb1ELb0EEENS1_21CollectiveEpilogueFwdINS6_IJSA_SC_SB_EEES9_SE_SG_Li384ELb1ELb1ELb1ELb0EEENS1_36VarlenDynamicPersistentTileSchedulerILi192ELi128ELi384ELi128ELb1ELb1ELb1ELb1ELb0ELb1EEEEEEEEEvNT_6ParamsE --------------------------
	.section	.text._ZN7cutlass13device_kernelIN5flash11enable_sm90INS1_16FlashAttnFwdSm90INS1_25CollectiveMainloopFwdSm90ILi2EN4cute5tupleIJNS5_1CILi1EEES8_S8_EEENS6_IJNS7_ILi192EEENS7_ILi128EEENS7_ILi64EEEEEELi64ENS_6half_tEfNS_4arch4Sm90ELb0ELb1ELb1ELb1ELb1ELb0ELb0ELb1ELb1ELb1ELb1ELb0EEENS1_21CollectiveEpilogueFwdINS6_IJSA_SC_SB_EEES9_SE_SG_Li384ELb1ELb1ELb1ELb0EEENS1_36VarlenDynamicPersistentTileSchedulerILi192ELi128ELi384ELi128ELb1ELb1ELb1ELb1ELb0ELb1EEEEEEEEEvNT_6ParamsE,"ax",@progbits
	.align	128
.text._ZN7cutlass13device_kernelIN5flash11enable_sm90INS1_16FlashAttnFwdSm90INS1_25CollectiveMainloopFwdSm90ILi2EN4cute5tupleIJNS5_1CILi1EEES8_S8_EEENS6_IJNS7_ILi192EEENS7_ILi128EEENS7_ILi64EEEEEELi64ENS_6half_tEfNS_4arch4Sm90ELb0ELb1ELb1ELb1ELb1ELb0ELb0ELb1ELb1ELb1ELb1ELb0EEENS1_21CollectiveEpilogueFwdINS6_IJSA_SC_SB_EEES9_SE_SG_Li384ELb1ELb1ELb1ELb0EEENS1_36VarlenDynamicPersistentTileSchedulerILi192ELi128ELi384ELi128ELb1ELb1ELb1ELb1ELb0ELb1EEEEEEEEEvNT_6ParamsE:
        .type           _ZN7cutlass13device_kernelIN5flash11enable_sm90INS1_16FlashAttnFwdSm90INS1_25CollectiveMainloopFwdSm90ILi2EN4cute5tupleIJNS5_1CILi1EEES8_S8_EEENS6_IJNS7_ILi192EEENS7_ILi128EEENS7_ILi64EEEEEELi64ENS_6half_tEfNS_4arch4Sm90ELb0ELb1ELb1ELb1ELb1ELb0ELb0ELb1ELb1ELb1ELb1ELb0EEENS1_21CollectiveEpilogueFwdINS6_IJSA_SC_SB_EEES9_SE_SG_Li384ELb1ELb1ELb1ELb0EEENS1_36VarlenDynamicPersistentTileSchedulerILi192ELi128ELi384ELi128ELb1ELb1ELb1ELb1ELb0ELb1EEEEEEEEEvNT_6ParamsE,@function
        .size           _ZN7cutlass13device_kernelIN5flash11enable_sm90INS1_16FlashAttnFwdSm90INS1_25CollectiveMainloopFwdSm90ILi2EN4cute5tupleIJNS5_1CILi1EEES8_S8_EEENS6_IJNS7_ILi192EEENS7_ILi128EEENS7_ILi64EEEEEELi64ENS_6half_tEfNS_4arch4Sm90ELb0ELb1ELb1ELb1ELb1ELb0ELb0ELb1ELb1ELb1ELb1ELb0EEENS1_21CollectiveEpilogueFwdINS6_IJSA_SC_SB_EEES9_SE_SG_Li384ELb1ELb1ELb1ELb0EEENS1_36VarlenDynamicPersistentTileSchedulerILi192ELi128ELi384ELi128ELb1ELb1ELb1ELb1ELb0ELb1EEEEEEEEEvNT_6ParamsE,(.L_x_13 - _ZN7cutlass13device_kernelIN5flash11enable_sm90INS1_16FlashAttnFwdSm90INS1_25CollectiveMainloopFwdSm90ILi2EN4cute5tupleIJNS5_1CILi1EEES8_S8_EEENS6_IJNS7_ILi192EEENS7_ILi128EEENS7_ILi64EEEEEELi64ENS_6half_tEfNS_4arch4Sm90ELb0ELb1ELb1ELb1ELb1ELb0ELb0ELb1ELb1ELb1ELb1ELb0EEENS1_21CollectiveEpilogueFwdINS6_IJSA_SC_SB_EEES9_SE_SG_Li384ELb1ELb1ELb1ELb0EEENS1_36VarlenDynamicPersistentTileSchedulerILi192ELi128ELi384ELi128ELb1ELb1ELb1ELb1ELb0ELb1EEEEEEEEEvNT_6ParamsE)
        .other          _ZN7cutlass13device_kernelIN5flash11enable_sm90INS1_16FlashAttnFwdSm90INS1_25CollectiveMainloopFwdSm90ILi2EN4cute5tupleIJNS5_1CILi1EEES8_S8_EEENS6_IJNS7_ILi192EEENS7_ILi128EEENS7_ILi64EEEEEELi64ENS_6half_tEfNS_4arch4Sm90ELb0ELb1ELb1ELb1ELb1ELb0ELb0ELb1ELb1ELb1ELb1ELb0EEENS1_21CollectiveEpilogueFwdINS6_IJSA_SC_SB_EEES9_SE_SG_Li384ELb1ELb1ELb1ELb0EEENS1_36VarlenDynamicPersistentTileSchedulerILi192ELi128ELi384ELi128ELb1ELb1ELb1ELb1ELb0ELb1EEEEEEEEEvNT_6ParamsE,@"STO_CUDA_ENTRY STV_DEFAULT"
_ZN7cutlass13device_kernelIN5flash11enable_sm90INS1_16FlashAttnFwdSm90INS1_25CollectiveMainloopFwdSm90ILi2EN4cute5tupleIJNS5_1CILi1EEES8_S8_EEENS6_IJNS7_ILi192EEENS7_ILi128EEENS7_ILi64EEEEEELi64ENS_6half_tEfNS_4arch4Sm90ELb0ELb1ELb1ELb1ELb1ELb0ELb0ELb1ELb1ELb1ELb1ELb0EEENS1_21CollectiveEpilogueFwdINS6_IJSA_SC_SB_EEES9_SE_SG_Li384ELb1ELb1ELb1ELb0EEENS1_36VarlenDynamicPersistentTileSchedulerILi192ELi128ELi384ELi128ELb1ELb1ELb1ELb1ELb0ELb1EEEEEEEEEvNT_6ParamsE:
[----:B------:R-:W-:Y:S01]  /*0000*/  LDC R1, c[0x0][0x37c] ;  /* 0x0000df00ff017b82 */ /* 0x000fe20000000800 */
[----:B------:R-:W-:Y:S05]  /*0010*/  EXIT ;  /* 0x000000000000794d */ /* 0x000fea0003800000 */
.L_x_4:
        /* <DEDUP_REMOVED lines=14> */
.L_x_13:


//--------------------- .text._ZN7cutlass13device_kernelIN5flash11enable_sm90INS1_16FlashAttnFwdSm90INS1_25CollectiveMainloopFwdSm90ILi2EN4cute5tupleIJNS5_1CILi1EEES8_S8_EEENS6_IJNS7_ILi192EEENS7_ILi128EEENS7_ILi64EEEEEELi64ENS_6half_tEfNS_4arch4Sm90ELb0ELb1ELb1ELb1ELb1ELb1ELb0ELb1ELb1ELb1ELb1ELb0EEENS1_21CollectiveEpilogueFwdINS6_IJSA_SC_SB_EEES9_SE_SG_Li384ELb1ELb1ELb1ELb0EEENS1_36VarlenDynamicPersistentTileSchedulerILi192ELi128ELi384ELi128ELb1ELb1ELb1ELb1ELb0ELb1EEEEEEEEEvNT_6ParamsE --------------------------
	.section	.text._ZN7cutlass13device_kernelIN5flash11enable_sm90INS1_16FlashAttnFwdSm90INS1_25CollectiveMainloopFwdSm90ILi2EN4cute5tupleIJNS5_1CILi1EEES8_S8_EEENS6_IJNS7_ILi192EEENS7_ILi128EEENS7_ILi64EEEEEELi64ENS_6half_tEfNS_4arch4Sm90ELb0ELb1ELb1ELb1ELb1ELb1ELb0ELb1ELb1ELb1ELb1ELb0EEENS1_21CollectiveEpilogueFwdINS6_IJSA_SC_SB_EEES9_SE_SG_Li384ELb1ELb1ELb1ELb0EEENS1_36VarlenDynamicPersistentTileSchedulerILi192ELi128ELi384ELi128ELb1ELb1ELb1ELb1ELb0ELb1EEEEEEEEEvNT_6ParamsE,"ax",@progbits
	.align	128
.text._ZN7cutlass13device_kernelIN5flash11enable_sm90INS1_16FlashAttnFwdSm90INS1_25CollectiveMainloopFwdSm90ILi2EN4cute5tupleIJNS5_1CILi1EEES8_S8_EEENS6_IJNS7_ILi192EEENS7_ILi128EEENS7_ILi64EEEEEELi64ENS_6half_tEfNS_4arch4Sm90ELb0ELb1ELb1ELb1ELb1ELb1ELb0ELb1ELb1ELb1ELb1ELb0EEENS1_21CollectiveEpilogueFwdINS6_IJSA_SC_SB_EEES9_SE_SG_Li384ELb1ELb1ELb1ELb0EEENS1_36VarlenDynamicPersistentTileSchedulerILi192ELi128ELi384ELi128ELb1ELb1ELb1ELb1ELb0ELb1EEEEEEEEEvNT_6ParamsE:
        .type           _ZN7cutlass13device_kernelIN5flash11enable_sm90INS1_16FlashAttnFwdSm90INS1_25CollectiveMainloopFwdSm90ILi2EN4cute5tupleIJNS5_1CILi1EEES8_S8_EEENS6_IJNS7_ILi192EEENS7_ILi128EEENS7_ILi64EEEEEELi64ENS_6half_tEfNS_4arch4Sm90ELb0ELb1ELb1ELb1ELb1ELb1ELb0ELb1ELb1ELb1ELb1ELb0EEENS1_21CollectiveEpilogueFwdINS6_IJSA_SC_SB_EEES9_SE_SG_Li384ELb1ELb1ELb1ELb0EEENS1_36VarlenDynamicPersistentTileSchedulerILi192ELi128ELi384ELi128ELb1ELb1ELb1ELb1ELb0ELb1EEEEEEEEEvNT_6ParamsE,@function
        .size           _ZN7cutlass13device_kernelIN5flash11enable_sm90INS1_16FlashAttnFwdSm90INS1_25CollectiveMainloopFwdSm90ILi2EN4cute5tupleIJNS5_1CILi1EEES8_S8_EEENS6_IJNS7_ILi192EEENS7_ILi128EEENS7_ILi64EEEEEELi64ENS_6half_tEfNS_4arch4Sm90ELb0ELb1ELb1ELb1ELb1ELb1ELb0ELb1ELb1ELb1ELb1ELb0EEENS1_21CollectiveEpilogueFwdINS6_IJSA_SC_SB_EEES9_SE_SG_Li384ELb1ELb1ELb1ELb0EEENS1_36VarlenDynamicPersistentTileSchedulerILi192ELi128ELi384ELi128ELb1ELb1ELb1ELb1ELb0ELb1EEEEEEEEEvNT_6ParamsE,(.L_x_14 - _ZN7cutlass13device_kernelIN5flash11enable_sm90INS1_16FlashAttnFwdSm90INS1_25CollectiveMainloopFwdSm90ILi2EN4cute5tupleIJNS5_1CILi1EEES8_S8_EEENS6_IJNS7_ILi192EEENS7_ILi128EEENS7_ILi64EEEEEELi64ENS_6half_tEfNS_4arch4Sm90ELb0ELb1ELb1ELb1ELb1ELb1ELb0ELb1ELb1ELb1ELb1ELb0EEENS1_21CollectiveEpilogueFwdINS6_IJSA_SC_SB_EEES9_SE_SG_Li384ELb1ELb1ELb1ELb0EEENS1_36VarlenDynamicPersistentTileSchedulerILi192ELi128ELi384ELi128ELb1ELb1ELb1ELb1ELb0ELb1EEEEEEEEEvNT_6ParamsE)
        .other          _ZN7cutlass13device_kernelIN5flash11enable_sm90INS1_16FlashAttnFwdSm90INS1_25CollectiveMainloopFwdSm90ILi2EN4cute5tupleIJNS5_1CILi1EEES8_S8_EEENS6_IJNS7_ILi192EEENS7_ILi128EEENS7_ILi64EEEEEELi64ENS_6half_tEfNS_4arch4Sm90ELb0ELb1ELb1ELb1ELb1ELb1ELb0ELb1ELb1ELb1ELb1ELb0EEENS1_21CollectiveEpilogueFwdINS6_IJSA_SC_SB_EEES9_SE_SG_Li384ELb1ELb1ELb1ELb0EEENS1_36VarlenDynamicPersistentTileSchedulerILi192ELi128ELi384ELi128ELb1ELb1ELb1ELb1ELb0ELb1EEEEEEEEEvNT_6ParamsE,@"STO_CUDA_ENTRY STV_DEFAULT"
_ZN7cutlass13device_kernelIN5flash11enable_sm90INS1_16FlashAttnFwdSm90INS1_25CollectiveMainloopFwdSm90ILi2EN4cute5tupleIJNS5_1CILi1EEES8_S8_EEENS6_IJNS7_ILi192EEENS7_ILi128EEENS7_ILi64EEEEEELi64ENS_6half_tEfNS_4arch4Sm90ELb0ELb1ELb1ELb1ELb1ELb1ELb0ELb1ELb1ELb1ELb1ELb0EEENS1_21CollectiveEpilogueFwdINS6_IJSA_SC_SB_EEES9_SE_SG_Li384ELb1ELb1ELb1ELb0EEENS1_36VarlenDynamicPersistentTileSchedulerILi192ELi128ELi384ELi128ELb1ELb1ELb1ELb1ELb0ELb1EEEEEEEEEvNT_6ParamsE:
[----:B------:R-:W-:Y:S01]  /*0000*/  LDC R1, c[0x0][0x37c] ;  /* 0x0000df00ff017b82 */ /* 0x000fe20000000800 */
[----:B------:R-:W-:Y:S05]  /*0010*/  EXIT ;  /* 0x000000000000794d */ /* 0x000fea0003800000 */
.L_x_5:
        /* <DEDUP_REMOVED lines=14> */
.L_x_14:


//--------------------- .text._ZN7cutlass13device_kernelIN5flash11enable_sm90INS1_16FlashAttnFwdSm90INS1_25CollectiveMainloopFwdSm90ILi2EN4cute5tupleIJNS5_1CILi1EEES8_S8_EEENS6_IJNS7_ILi192EEENS7_ILi128EEENS7_ILi64EEEEEELi64ENS_6half_tEfNS_4arch4Sm90ELb1ELb0ELb1ELb0ELb1ELb0ELb0ELb1ELb1ELb1ELb1ELb0EEENS1_21CollectiveEpilogueFwdINS6_IJSA_SC_SB_EEES9_SE_SG_Li384ELb0ELb1ELb1ELb0EEENS1_19SingleTileSchedulerILb0ELb1ELb1ELi192EEEEEEEEEvNT_6ParamsE --------------------------
	.section	.text._ZN7cutlass13device_kernelIN5flash11enable_sm90INS1_16FlashAttnFwdSm90INS1_25CollectiveMainloopFwdSm90ILi2EN4cute5tupleIJNS5_1CILi1EEES8_S8_EEENS6_IJNS7_ILi192EEENS7_ILi128EEENS7_ILi64EEEEEELi64ENS_6half_tEfNS_4arch4Sm90ELb1ELb0ELb1ELb0ELb1ELb0ELb0ELb1ELb1ELb1ELb1ELb0EEENS1_21CollectiveEpilogueFwdINS6_IJSA_SC_SB_EEES9_SE_SG_Li384ELb0ELb1ELb1ELb0EEENS1_19SingleTileSchedulerILb0ELb1ELb1ELi192EEEEEEEEEvNT_6ParamsE,"ax",@progbits
	.align	128
.text._ZN7cutlass13device_kernelIN5flash11enable_sm90INS1_16FlashAttnFwdSm90INS1_25CollectiveMainloopFwdSm90ILi2EN4cute5tupleIJNS5_1CILi1EEES8_S8_EEENS6_IJNS7_ILi192EEENS7_ILi128EEENS7_ILi64EEEEEELi64ENS_6half_tEfNS_4arch4Sm90ELb1ELb0ELb1ELb0ELb1ELb0ELb0ELb1ELb1ELb1ELb1ELb0EEENS1_21CollectiveEpilogueFwdINS6_IJSA_SC_SB_EEES9_SE_SG_Li384ELb0ELb1ELb1ELb0EEENS1_19SingleTileSchedulerILb0ELb1ELb1ELi192EEEEEEEEEvNT_6ParamsE:
        .type           _ZN7cutlass13device_kernelIN5flash11enable_sm90INS1_16FlashAttnFwdSm90INS1_25CollectiveMainloopFwdSm90ILi2EN4cute5tupleIJNS5_1CILi1EEES8_S8_EEENS6_IJNS7_ILi192EEENS7_ILi128EEENS7_ILi64EEEEEELi64ENS_6half_tEfNS_4arch4Sm90ELb1ELb0ELb1ELb0ELb1ELb0ELb0ELb1ELb1ELb1ELb1ELb0EEENS1_21CollectiveEpilogueFwdINS6_IJSA_SC_SB_EEES9_SE_SG_Li384ELb0ELb1ELb1ELb0EEENS1_19SingleTileSchedulerILb0ELb1ELb1ELi192EEEEEEEEEvNT_6ParamsE,@function
        .size           _ZN7cutlass13device_kernelIN5flash11enable_sm90INS1_16FlashAttnFwdSm90INS1_25CollectiveMainloopFwdSm90ILi2EN4cute5tupleIJNS5_1CILi1EEES8_S8_EEENS6_IJNS7_ILi192EEENS7_ILi128EEENS7_ILi64EEEEEELi64ENS_6half_tEfNS_4arch4Sm90ELb1ELb0ELb1ELb0ELb1ELb0ELb0ELb1ELb1ELb1ELb1ELb0EEENS1_21CollectiveEpilogueFwdINS6_IJSA_SC_SB_EEES9_SE_SG_Li384ELb0ELb1ELb1ELb0EEENS1_19SingleTileSchedulerILb0ELb1ELb1ELi192EEEEEEEEEvNT_6ParamsE,(.L_x_15 - _ZN7cutlass13device_kernelIN5flash11enable_sm90INS1_16FlashAttnFwdSm90INS1_25CollectiveMainloopFwdSm90ILi2EN4cute5tupleIJNS5_1CILi1EEES8_S8_EEENS6_IJNS7_ILi192EEENS7_ILi128EEENS7_ILi64EEEEEELi64ENS_6half_tEfNS_4arch4Sm90ELb1ELb0ELb1ELb0ELb1ELb0ELb0ELb1ELb1ELb1ELb1ELb0EEENS1_21CollectiveEpilogueFwdINS6_IJSA_SC_SB_EEES9_SE_SG_Li384ELb0ELb1ELb1ELb0EEENS1_19SingleTileSchedulerILb0ELb1ELb1ELi192EEEEEEEEEvNT_6ParamsE)
        .other          _ZN7cutlass13device_kernelIN5flash11enable_sm90INS1_16FlashAttnFwdSm90INS1_25CollectiveMainloopFwdSm90ILi2EN4cute5tupleIJNS5_1CILi1EEES8_S8_EEENS6_IJNS7_ILi192EEENS7_ILi128EEENS7_ILi64EEEEEELi64ENS_6half_tEfNS_4arch4Sm90ELb1ELb0ELb1ELb0ELb1ELb0ELb0ELb1ELb1ELb1ELb1ELb0EEENS1_21CollectiveEpilogueFwdINS6_IJSA_SC_SB_EEES9_SE_SG_Li384ELb0ELb1ELb1ELb0EEENS1_19SingleTileSchedulerILb0ELb1ELb1ELi192EEEEEEEEEvNT_6ParamsE,@"STO_CUDA_ENTRY STV_DEFAULT"
_ZN7cutlass13device_kernelIN5flash11enable_sm90INS1_16FlashAttnFwdSm90INS1_25CollectiveMainloopFwdSm90ILi2EN4cute5tupleIJNS5_1CILi1EEES8_S8_EEENS6_IJNS7_ILi192EEENS7_ILi128EEENS7_ILi64EEEEEELi64ENS_6half_tEfNS_4arch4Sm90ELb1ELb0ELb1ELb0ELb1ELb0ELb0ELb1ELb1ELb1ELb1ELb0EEENS1_21CollectiveEpilogueFwdINS6_IJSA_SC_SB_EEES9_SE_SG_Li384ELb0ELb1ELb1ELb0EEENS1_19SingleTileSchedulerILb0ELb1ELb1ELi192EEEEEEEEEvNT_6ParamsE:
[----:B------:R-:W-:Y:S01]  /*0000*/  LDC R1, c[0x0][0x37c] ;  /* 0x0000df00ff017b82 */ /* 0x000fe20000000800 */
[----:B------:R-:W-:Y:S05]  /*0010*/  EXIT ;  /* 0x000000000000794d */ /* 0x000fea0003800000 */
.L_x_6:
        /* <DEDUP_REMOVED lines=14> */
.L_x_15:


//--------------------- .text._ZN7cutlass13device_kernelIN5flash11enable_sm90INS1_16FlashAttnFwdSm90INS1_25CollectiveMainloopFwdSm90ILi2EN4cute5tupleIJNS5_1CILi1EEES8_S8_EEENS6_IJNS7_ILi192EEENS7_ILi128EEENS7_ILi64EEEEEELi64ENS_6half_tEfNS_4arch4Sm90ELb1ELb0ELb1ELb1ELb1ELb0ELb0ELb1ELb1ELb1ELb1ELb0EEENS1_21CollectiveEpilogueFwdINS6_IJSA_SC_SB_EEES9_SE_SG_Li384ELb1ELb1ELb1ELb0EEENS1_36VarlenDynamicPersistentTileSchedulerILi192ELi128ELi384ELi128ELb1ELb1ELb1ELb1ELb1ELb1EEEEEEEEEvNT_6ParamsE --------------------------
	.section	.text._ZN7cutlass13device_kernelIN5flash11enable_sm90INS1_16FlashAttnFwdSm90INS1_25CollectiveMainloopFwdSm90ILi2EN4cute5tupleIJNS5_1CILi1EEES8_S8_EEENS6_IJNS7_ILi192EEENS7_ILi128EEENS7_ILi64EEEEEELi64ENS_6half_tEfNS_4arch4Sm90ELb1ELb0ELb1ELb1ELb1ELb0ELb0ELb1ELb1ELb1ELb1ELb0EEENS1_21CollectiveEpilogueFwdINS6_IJSA_SC_SB_EEES9_SE_SG_Li384ELb1ELb1ELb1ELb0EEENS1_36VarlenDynamicPersistentTileSchedulerILi192ELi128ELi384ELi128ELb1ELb1ELb1ELb1ELb1ELb1EEEEEEEEEvNT_6ParamsE,"ax",@progbits
	.align	128
.text._ZN7cutlass13device_kernelIN5flash11enable_sm90INS1_16FlashAttnFwdSm90INS1_25CollectiveMainloopFwdSm90ILi2EN4cute5tupleIJNS5_1CILi1EEES8_S8_EEENS6_IJNS7_ILi192EEENS7_ILi128EEENS7_ILi64EEEEEELi64ENS_6half_tEfNS_4arch4Sm90ELb1ELb0ELb1ELb1ELb1ELb0ELb0ELb1ELb1ELb1ELb1ELb0EEENS1_21CollectiveEpilogueFwdINS6_IJSA_SC_SB_EEES9_SE_SG_Li384ELb1ELb1ELb1ELb0EEENS1_36VarlenDynamicPersistentTileSchedulerILi192ELi128ELi384ELi128ELb1ELb1ELb1ELb1ELb1ELb1EEEEEEEEEvNT_6ParamsE:
        .type           _ZN7cutlass13device_kernelIN5flash11enable_sm90INS1_16FlashAttnFwdSm90INS1_25CollectiveMainloopFwdSm90ILi2EN4cute5tupleIJNS5_1CILi1EEES8_S8_EEENS6_IJNS7_ILi192EEENS7_ILi128EEENS7_ILi64EEEEEELi64ENS_6half_tEfNS_4arch4Sm90ELb1ELb0ELb1ELb1ELb1ELb0ELb0ELb1ELb1ELb1ELb1ELb0EEENS1_21CollectiveEpilogueFwdINS6_IJSA_SC_SB_EEES9_SE_SG_Li384ELb1ELb1ELb1ELb0EEENS1_36VarlenDynamicPersistentTileSchedulerILi192ELi128ELi384ELi128ELb1ELb1ELb1ELb1ELb1ELb1EEEEEEEEEvNT_6ParamsE,@function
        .size           _ZN7cutlass13device_kernelIN5flash11enable_sm90INS1_16FlashAttnFwdSm90INS1_25CollectiveMainloopFwdSm90ILi2EN4cute5tupleIJNS5_1CILi1EEES8_S8_EEENS6_IJNS7_ILi192EEENS7_ILi128EEENS7_ILi64EEEEEELi64ENS_6half_tEfNS_4arch4Sm90ELb1ELb0ELb1ELb1ELb1ELb0ELb0ELb1ELb1ELb1ELb1ELb0EEENS1_21CollectiveEpilogueFwdINS6_IJSA_SC_SB_EEES9_SE_SG_Li384ELb1ELb1ELb1ELb0EEENS1_36VarlenDynamicPersistentTileSchedulerILi192ELi128ELi384ELi128ELb1ELb1ELb1ELb1ELb1ELb1EEEEEEEEEvNT_6ParamsE,(.L_x_16 - _ZN7cutlass13device_kernelIN5flash11enable_sm90INS1_16FlashAttnFwdSm90INS1_25CollectiveMainloopFwdSm90ILi2EN4cute5tupleIJNS5_1CILi1EEES8_S8_EEENS6_IJNS7_ILi192EEENS7_ILi128EEENS7_ILi64EEEEEELi64ENS_6half_tEfNS_4arch4Sm90ELb1ELb0ELb1ELb1ELb1ELb0ELb0ELb1ELb1ELb1ELb1ELb0EEENS1_21CollectiveEpilogueFwdINS6_IJSA_SC_SB_EEES9_SE_SG_Li384ELb1ELb1ELb1ELb0EEENS1_36VarlenDynamicPersistentTileSchedulerILi192ELi128ELi384ELi128ELb1ELb1ELb1ELb1ELb1ELb1EEEEEEEEEvNT_6ParamsE)
        .other          _ZN7cutlass13device_kernelIN5flash11enable_sm90INS1_16FlashAttnFwdSm90INS1_25CollectiveMainloopFwdSm90ILi2EN4cute5tupleIJNS5_1CILi1EEES8_S8_EEENS6_IJNS7_ILi192EEENS7_ILi128EEENS7_ILi64EEEEEELi64ENS_6half_tEfNS_4arch4Sm90ELb1ELb0ELb1ELb1ELb1ELb0ELb0ELb1ELb1ELb1ELb1ELb0EEENS1_21CollectiveEpilogueFwdINS6_IJSA_SC_SB_EEES9_SE_SG_Li384ELb1ELb1ELb1ELb0EEENS1_36VarlenDynamicPersistentTileSchedulerILi192ELi128ELi384ELi128ELb1ELb1ELb1ELb1ELb1ELb1EEEEEEEEEvNT_6ParamsE,@"STO_CUDA_ENTRY STV_DEFAULT"
_ZN7cutlass13device_kernelIN5flash11enable_sm90INS1_16FlashAttnFwdSm90INS1_25CollectiveMainloopFwdSm90ILi2EN4cute5tupleIJNS5_1CILi1EEES8_S8_EEENS6_IJNS7_ILi192EEENS7_ILi128EEENS7_ILi64EEEEEELi64ENS_6half_tEfNS_4arch4Sm90ELb1ELb0ELb1ELb1ELb1ELb0ELb0ELb1ELb1ELb1ELb1ELb0EEENS1_21CollectiveEpilogueFwdINS6_IJSA_SC_SB_EEES9_SE_SG_Li384ELb1ELb1ELb1ELb0EEENS1_36VarlenDynamicPersistentTileSchedulerILi192ELi128ELi384ELi128ELb1ELb1ELb1ELb1ELb1ELb1EEEEEEEEEvNT_6ParamsE:
[----:B------:R-:W-:Y:S01]  /*0000*/  LDC R1, c[0x0][0x37c] ;  /* 0x0000df00ff017b82 */ /* 0x000fe20000000800 */
[----:B------:R-:W-:Y:S05]  /*0010*/  EXIT ;  /* 0x000000000000794d */ /* 0x000fea0003800000 */
.L_x_7:
        /* <DEDUP_REMOVED lines=14> */
.L_x_16:


//--------------------- .text._ZN7cutlass13device_kernelIN5flash11enable_sm90INS1_16FlashAttnFwdSm90INS1_25CollectiveMainloopFwdSm90ILi2EN4cute5tupleIJNS5_1CILi1EEES8_S8_EEENS6_IJNS7_ILi192EEENS7_ILi128EEENS7_ILi64EEEEEELi64ENS_6half_tEfNS_4arch4Sm90ELb1ELb0ELb1ELb1ELb1ELb1ELb0ELb1ELb1ELb1ELb1ELb0EEENS1_21CollectiveEpilogueFwdINS6_IJSA_SC_SB_EEES9_SE_SG_Li384ELb1ELb1ELb1ELb0EEENS1_36VarlenDynamicPersistentTileSchedulerILi192ELi128ELi384ELi128ELb1ELb1ELb1ELb1ELb1ELb1EEEEEEEEEvNT_6ParamsE --------------------------
	.section	.text._ZN7cutlass13device_kernelIN5flash11enable_sm90INS1_16FlashAttnFwdSm90INS1_25CollectiveMainloopFwdSm90ILi2EN4cute5tupleIJNS5_1CILi1EEES8_S8_EEENS6_IJNS7_ILi192EEENS7_ILi128EEENS7_ILi64EEEEEELi64ENS_6half_tEfNS_4arch4Sm90ELb1ELb0ELb1ELb1ELb1ELb1ELb0ELb1ELb1ELb1ELb1ELb0EEENS1_21CollectiveEpilogueFwdINS6_IJSA_SC_SB_EEES9_SE_SG_Li384ELb1ELb1ELb1ELb0EEENS1_36VarlenDynamicPersistentTileSchedulerILi192ELi128ELi384ELi128ELb1ELb1ELb1ELb1ELb1ELb1EEEEEEEEEvNT_6ParamsE,"ax",@progbits
	.align	128
.text._ZN7cutlass13device_kernelIN5flash11enable_sm90INS1_16FlashAttnFwdSm90INS1_25CollectiveMainloopFwdSm90ILi2EN4cute5tupleIJNS5_1CILi1EEES8_S8_EEENS6_IJNS7_ILi192EEENS7_ILi128EEENS7_ILi64EEEEEELi64ENS_6half_tEfNS_4arch4Sm90ELb1ELb0ELb1ELb1ELb1ELb1ELb0ELb1ELb1ELb1ELb1ELb0EEENS1_21CollectiveEpilogueFwdINS6_IJSA_SC_SB_EEES9_SE_SG_Li384ELb1ELb1ELb1ELb0EEENS1_36VarlenDynamicPersistentTileSchedulerILi192ELi128ELi384ELi128ELb1ELb1ELb1ELb1ELb1ELb1EEEEEEEEEvNT_6ParamsE:
        .type           _ZN7cutlass13device_kernelIN5flash11enable_sm90INS1_16FlashAttnFwdSm90INS1_25CollectiveMainloopFwdSm90ILi2EN4cute5tupleIJNS5_1CILi1EEES8_S8_EEENS6_IJNS7_ILi192EEENS7_ILi128EEENS7_ILi64EEEEEELi64ENS_6half_tEfNS_4arch4Sm90ELb1ELb0ELb1ELb1ELb1ELb1ELb0ELb1ELb1ELb1ELb1ELb0EEENS1_21CollectiveEpilogueFwdINS6_IJSA_SC_SB_EEES9_SE_SG_Li384ELb1ELb1ELb1ELb0EEENS1_36VarlenDynamicPersistentTileSchedulerILi192ELi128ELi384ELi128ELb1ELb1ELb1ELb1ELb1ELb1EEEEEEEEEvNT_6ParamsE,@function
        .size           _ZN7cutlass13device_kernelIN5flash11enable_sm90INS1_16FlashAttnFwdSm90INS1_25CollectiveMainloopFwdSm90ILi2EN4cute5tupleIJNS5_1CILi1EEES8_S8_EEENS6_IJNS7_ILi192EEENS7_ILi128EEENS7_ILi64EEEEEELi64ENS_6half_tEfNS_4arch4Sm90ELb1ELb0ELb1ELb1ELb1ELb1ELb0ELb1ELb1ELb1ELb1ELb0EEENS1_21CollectiveEpilogueFwdINS6_IJSA_SC_SB_EEES9_SE_SG_Li384ELb1ELb1ELb1ELb0EEENS1_36VarlenDynamicPersistentTileSchedulerILi192ELi128ELi384ELi128ELb1ELb1ELb1ELb1ELb1ELb1EEEEEEEEEvNT_6ParamsE,(.L_x_17 - _ZN7cutlass13device_kernelIN5flash11enable_sm90INS1_16FlashAttnFwdSm90INS1_25CollectiveMainloopFwdSm90ILi2EN4cute5tupleIJNS5_1CILi1EEES8_S8_EEENS6_IJNS7_ILi192EEENS7_ILi128EEENS7_ILi64EEEEEELi64ENS_6half_tEfNS_4arch4Sm90ELb1ELb0ELb1ELb1ELb1ELb1ELb0ELb1ELb1ELb1ELb1ELb0EEENS1_21CollectiveEpilogueFwdINS6_IJSA_SC_SB_EEES9_SE_SG_Li384ELb1ELb1ELb1ELb0EEENS1_36VarlenDynamicPersistentTileSchedulerILi192ELi128ELi384ELi128ELb1ELb1ELb1ELb1ELb1ELb1EEEEEEEEEvNT_6ParamsE)
        .other          _ZN7cutlass13device_kernelIN5flash11enable_sm90INS1_16FlashAttnFwdSm90INS1_25CollectiveMainloopFwdSm90ILi2EN4cute5tupleIJNS5_1CILi1EEES8_S8_EEENS6_IJNS7_ILi192EEENS7_ILi128EEENS7_ILi64EEEEEELi64ENS_6half_tEfNS_4arch4Sm90ELb1ELb0ELb1ELb1ELb1ELb1ELb0ELb1ELb1ELb1ELb1ELb0EEENS1_21CollectiveEpilogueFwdINS6_IJSA_SC_SB_EEES9_SE_SG_Li384ELb1ELb1ELb1ELb0EEENS1_36VarlenDynamicPersistentTileSchedulerILi192ELi128ELi384ELi128ELb1ELb1ELb1ELb1ELb1ELb1EEEEEEEEEvNT_6ParamsE,@"STO_CUDA_ENTRY STV_DEFAULT"
_ZN7cutlass13device_kernelIN5flash11enable_sm90INS1_16FlashAttnFwdSm90INS1_25CollectiveMainloopFwdSm90ILi2EN4cute5tupleIJNS5_1CILi1EEES8_S8_EEENS6_IJNS7_ILi192EEENS7_ILi128EEENS7_ILi64EEEEEELi64ENS_6half_tEfNS_4arch4Sm90ELb1ELb0ELb1ELb1ELb1ELb1ELb0ELb1ELb1ELb1ELb1ELb0EEENS1_21CollectiveEpilogueFwdINS6_IJSA_SC_SB_EEES9_SE_SG_Li384ELb1ELb1ELb1ELb0EEENS1_36VarlenDynamicPersistentTileSchedulerILi192ELi128ELi384ELi128ELb1ELb1ELb1ELb1ELb1ELb1EEEEEEEEEvNT_6ParamsE:
[----:B------:R-:W-:Y:S01]  /*0000*/  LDC R1, c[0x0][0x37c] ;  /* 0x0000df00ff017b82 */ /* 0x000fe20000000800 */
[----:B------:R-:W-:Y:S05]  /*0010*/  EXIT ;  /* 0x000000000000794d */ /* 0x000fea0003800000 */
.L_x_8:
        /* <DEDUP_REMOVED lines=14> */
.L_x_17:


//--------------------- .nv.shared.reserved.0     --------------------------
	.section	.nv.shared.reserved.0,"aw",@nobits
	.weak		__nv_reservedSMEM_offset_0_alias
	.size		__nv_reservedSMEM_offset_0_alias, 0, 64
	.other		__nv_reservedSMEM_offset_0_alias,@"STO_CUDA_RESERVED_SHARED STV_DEFAULT"
__nv_reservedSMEM_offset_0_alias:
	.zero		0
	.zero		64


//--------------------- .nv.global                --------------------------
	.section	.nv.global,"aw",@nobits
.nv.global:
	.type		_ZN85_INTERNAL_0ae2b1d6_49_flash_fwd_hdim64_fp16_paged_split_softcap_sm90_cu_49158569_34794cute1_E,@object
	.size		_ZN85_INTERNAL_0ae2b1d6_49_flash_fwd_hdim64_fp16_paged_split_softcap_sm90_cu_49158569_34794cute1_E,(_ZN85_INTERNAL_0ae2b1d6_49_flash_fwd_hdim64_fp16_paged_split_softcap_sm90_cu_49158569_34794cuda3std3__45__cpo6cbeginE - _ZN85_INTERNAL_0ae2b1d6_49_flash_fwd_hdim64_fp16_paged_split_softcap_sm90_cu_49158569_34794cute1_E)
_ZN85_INTERNAL_0ae2b1d6_49_flash_fwd_hdim64_fp16_paged_split_softcap_sm90_cu_49158569_34794cute1_E:
	.zero		1
	.type		_ZN85_INTERNAL_0ae2b1d6_49_flash_fwd_hdim64_fp16_paged_split_softcap_sm90_cu_49158569_34794cuda3std3__45__cpo6cbeginE,@object
	.size		_ZN85_INTERNAL_0ae2b1d6_49_flash_fwd_hdim64_fp16_paged_split_softcap_sm90_cu_49158569_34794cuda3std3__45__cpo6cbeginE,(_ZN85_INTERNAL_0ae2b1d6_49_flash_fwd_hdim64_fp16_paged_split_softcap_sm90_cu_49158569_34794cuda3std3__48in_placeE - _ZN85_INTERNAL_0ae2b1d6_49_flash_fwd_hdim64_fp16_paged_split_softcap_sm90_cu_49158569_34794cuda3std3__45__cpo6cbeginE)
_ZN85_INTERNAL_0ae2b1d6_49_flash_fwd_hdim64_fp16_paged_split_softcap_sm90_cu_49158569_34794cuda3std3__45__cpo6cbeginE:
	.zero		1
	.type		_ZN85_INTERNAL_0ae2b1d6_49_flash_fwd_hdim64_fp16_paged_split_softcap_sm90_cu_49158569_34794cuda3std3__48in_placeE,@object
	.size		_ZN85_INTERNAL_0ae2b1d6_49_flash_fwd_hdim64_fp16_paged_split_softcap_sm90_cu_49158569_34794cuda3std3__48in_placeE,(_ZN85_INTERNAL_0ae2b1d6_49_flash_fwd_hdim64_fp16_paged_split_softcap_sm90_cu_49158569_34794cuda3std6ranges3__45__cpo9iter_moveE - _ZN85_INTERNAL_0ae2b1d6_49_flash_fwd_hdim64_fp16_paged_split_softcap_sm90_cu_49158569_34794cuda3std3__48in_placeE)
_ZN85_INTERNAL_0ae2b1d6_49_flash_fwd_hdim64_fp16_paged_split_softcap_sm90_cu_49158569_34794cuda3std3__48in_placeE:
	.zero		1
	.type		_ZN85_INTERNAL_0ae2b1d6_49_flash_fwd_hdim64_fp16_paged_split_softcap_sm90_cu_49158569_34794cuda3std6ranges3__45__cpo9iter_moveE,@object
	.size		_ZN85_INTERNAL_0ae2b1d6_49_flash_fwd_hdim64_fp16_paged_split_softcap_sm90_cu_49158569_34794cuda3std6ranges3__45__cpo9iter_moveE,(_ZN85_INTERNAL_0ae2b1d6_49_flash_fwd_hdim64_fp16_paged_split_softcap_sm90_cu_49158569_34794cuda3std3__45__cpo5beginE - _ZN85_INTERNAL_0ae2b1d6_49_flash_fwd_hdim64_fp16_paged_split_softcap_sm90_cu_49158569_34794cuda3std6ranges3__45__cpo9iter_moveE)
_ZN85_INTERNAL_0ae2b1d6_49_flash_fwd_hdim64_fp16_paged_split_softcap_sm90_cu_49158569_34794cuda3std6ranges3__45__cpo9iter_moveE:
	.zero		1
	.type		_ZN85_INTERNAL_0ae2b1d6_49_flash_fwd_hdim64_fp16_paged_split_softcap_sm90_cu_49158569_34794cuda3std3__45__cpo5beginE,@object
	.size		_ZN85_INTERNAL_0ae2b1d6_49_flash_fwd_hdim64_fp16_paged_split_softcap_sm90_cu_49158569_34794cuda3std3__45__cpo5beginE,(_ZN85_INTERNAL_0ae2b1d6_49_flash_fwd_hdim64_fp16_paged_split_softcap_sm90_cu_49158569_34794cuda3std3__487_GLOBAL__N__0ae2b1d6_49_flash_fwd_hdim64_fp16_paged_split_softcap_sm90_cu_49158569_34796ignoreE - _ZN85_INTERNAL_0ae2b1d6_49_flash_fwd_hdim64_fp16_paged_split_softcap_sm90_cu_49158569_34794cuda3std3__45__cpo5beginE)
_ZN85_INTERNAL_0ae2b1d6_49_flash_fwd_hdim64_fp16_paged_split_softcap_sm90_cu_49158569_34794cuda3std3__45__cpo5beginE:
	.zero		1
	.type		_ZN85_INTERNAL_0ae2b1d6_49_flash_fwd_hdim64_fp16_paged_split_softcap_sm90_cu_49158569_34794cuda3std3__487_GLOBAL__N__0ae2b1d6_49_flash_fwd_hdim64_fp16_paged_split_softcap_sm90_cu_49158569_34796ignoreE,@object
	.size		_ZN85_INTERNAL_0ae2b1d6_49_flash_fwd_hdim64_fp16_paged_split_softcap_sm90_cu_49158569_34794cuda3std3__487_GLOBAL__N__0ae2b1d6_49_flash_fwd_hdim64_fp16_paged_split_softcap_sm90_cu_49158569_34796ignoreE,(_ZN85_INTERNAL_0ae2b1d6_49_flash_fwd_hdim64_fp16_paged_split_softcap_sm90_cu_49158569_34794cute7productE - _ZN85_INTERNAL_0ae2b1d6_49_flash_fwd_hdim64_fp16_paged_split_softcap_sm90_cu_49158569_34794cuda3std3__487_GLOBAL__N__0ae2b1d6_49_flash_fwd_hdim64_fp16_paged_split_softcap_sm90_cu_49158569_34796ignoreE)
_ZN85_INTERNAL_0ae2b1d6_49_flash_fwd_hdim64_fp16_paged_split_softcap_sm90_cu_49158569_34794cuda3std3__487_GLOBAL__N__0ae2b1d6_49_flash_fwd_hdim64_fp16_paged_split_softcap_sm90_cu_49158569_34796ignoreE:
	.zero		1
	.type		_ZN85_INTERNAL_0ae2b1d6_49_flash_fwd_hdim64_fp16_paged_split_softcap_sm90_cu_49158569_34794cute7productE,@object
	.size		_ZN85_INTERNAL_0ae2b1d6_49_flash_fwd_hdim64_fp16_paged_split_softcap_sm90_cu_49158569_34794cute7productE,(_ZN85_INTERNAL_0ae2b1d6_49_flash_fwd_hdim64_fp16_paged_split_softcap_sm90_cu_49158569_34794cuda3std3__45__cpo3endE - _ZN85_INTERNAL_0ae2b1d6_49_flash_fwd_hdim64_fp16_paged_split_softcap_sm90_cu_49158569_34794cute7productE)
_ZN85_INTERNAL_0ae2b1d6_49_flash_fwd_hdim64_fp16_paged_split_softcap_sm90_cu_49158569_34794cute7productE:
	.zero		1
	.type		_ZN85_INTERNAL_0ae2b1d6_49_flash_fwd_hdim64_fp16_paged_split_softcap_sm90_cu_49158569_34794cuda3std3__45__cpo3endE,@object
	.size		_ZN85_INTERNAL_0ae2b1d6_49_flash_fwd_hdim64_fp16_paged_split_softcap_sm90_cu_49158569_34794cuda3std3__45__cpo3endE,(_ZN85_INTERNAL_0ae2b1d6_49_flash_fwd_hdim64_fp16_paged_split_softcap_sm90_cu_49158569_34794cuda3std3__419piecewise_constructE - _ZN85_INTERNAL_0ae2b1d6_49_flash_fwd_hdim64_fp16_paged_split_softcap_sm90_cu_49158569_34794cuda3std3__45__cpo3endE)
_ZN85_INTERNAL_0ae2b1d6_49_flash_fwd_hdim64_fp16_paged_split_softcap_sm90_cu_49158569_34794cuda3std3__45__cpo3endE:
	.zero		1
	.type		_ZN85_INTERNAL_0ae2b1d6_49_flash_fwd_hdim64_fp16_paged_split_softcap_sm90_cu_49158569_34794cuda3std3__419piecewise_constructE,@object
	.size		_ZN85_INTERNAL_0ae2b1d6_49_flash_fwd_hdim64_fp16_paged_split_softcap_sm90_cu_49158569_34794cuda3std3__419piecewise_constructE,(_ZN85_INTERNAL_0ae2b1d6_49_flash_fwd_hdim64_fp16_paged_split_softcap_sm90_cu_49158569_34794cuda3std3__45__cpo4cendE - _ZN85_INTERNAL_0ae2b1d6_49_flash_fwd_hdim64_fp16_paged_split_softcap_sm90_cu_49158569_34794cuda3std3__419piecewise_constructE)
_ZN85_INTERNAL_0ae2b1d6_49_flash_fwd_hdim64_fp16_paged_split_softcap_sm90_cu_49158569_34794cuda3std3__419piecewise_constructE:
	.zero		1
	.type		_ZN85_INTERNAL_0ae2b1d6_49_flash_fwd_hdim64_fp16_paged_split_softcap_sm90_cu_49158569_34794cuda3std3__45__cpo4cendE,@object
	.size		_ZN85_INTERNAL_0ae2b1d6_49_flash_fwd_hdim64_fp16_paged_split_softcap_sm90_cu_49158569_34794cuda3std3__45__cpo4cendE,(_ZN85_INTERNAL_0ae2b1d6_49_flash_fwd_hdim64_fp16_paged_split_softcap_sm90_cu_49158569_34794cuda3std6ranges3__45__cpo4swapE - _ZN85_INTERNAL_0ae2b1d6_49_flash_fwd_hdim64_fp16_paged_split_softcap_sm90_cu_49158569_34794cuda3std3__45__cpo4cendE)
_ZN85_INTERNAL_0ae2b1d6_49_flash_fwd_hdim64_fp16_paged_split_softcap_sm90_cu_49158569_34794cuda3std3__45__cpo4cendE:
	.zero		1
	.type		_ZN85_INTERNAL_0ae2b1d6_49_flash_fwd_hdim64_fp16_paged_split_softcap_sm90_cu_49158569_34794cuda3std6ranges3__45__cpo4swapE,@object
	.size		_ZN85_INTERNAL_0ae2b1d6_49_flash_fwd_hdim64_fp16_paged_split_softcap_sm90_cu_49158569_34794cuda3std6ranges3__45__cpo4swapE,(.L_7 - _ZN85_INTERNAL_0ae2b1d6_49_flash_fwd_hdim64_fp16_paged_split_softcap_sm90_cu_49158569_34794cuda3std6ranges3__45__cpo4swapE)
_ZN85_INTERNAL_0ae2b1d6_49_flash_fwd_hdim64_fp16_paged_split_softcap_sm90_cu_49158569_34794cuda3std6ranges3__45__cpo4swapE:
	.zero		1
.L_7:


//--------------------- .nv.constant0._ZN7cutlass13device_kernelIN5flash11enable_sm90INS1_16FlashAttnFwdSm90INS1_25CollectiveMainloopFwdSm90ILi2EN4cute5tupleIJNS5_1CILi1EEES8_S8_EEENS6_IJNS7_ILi192EEENS7_ILi128EEENS7_ILi64EEEEEELi64ENS_6half_tEfNS_4arch4Sm90ELb0ELb0ELb1ELb0ELb1ELb0ELb0ELb1ELb1ELb1ELb1ELb0EEENS1_21CollectiveEpilogueFwdINS6_IJSA_SC_SB_EEES9_SE_SG_Li384ELb0ELb1ELb1ELb0EEENS1_19SingleTileSchedulerILb0ELb1ELb1ELi192EEEEEEEEEvNT_6ParamsE --------------------------
	.section	.nv.constant0._ZN7cutlass13device_kernelIN5flash11enable_sm90INS1_16FlashAttnFwdSm90INS1_25CollectiveMainloopFwdSm90ILi2EN4cute5tupleIJNS5_1CILi1EEES8_S8_EEENS6_IJNS7_ILi192EEENS7_ILi128EEENS7_ILi64EEEEEELi64ENS_6half_tEfNS_4arch4Sm90ELb0ELb0ELb1ELb0ELb1ELb0ELb0ELb1ELb1ELb1ELb1ELb0EEENS1_21CollectiveEpilogueFwdINS6_IJSA_SC_SB_EEES9_SE_SG_Li384ELb0ELb1ELb1ELb0EEENS1_19SingleTileSchedulerILb0ELb1ELb1ELi192EEEEEEEEEvNT_6ParamsE,"a",@progbits
	.sectionflags	@""
	.align	4
.nv.constant0._ZN7cutlass13device_kernelIN5flash11enable_sm90INS1_16FlashAttnFwdSm90INS1_25CollectiveMainloopFwdSm90ILi2EN4cute5tupleIJNS5_1CILi1EEES8_S8_EEENS6_IJNS7_ILi192EEENS7_ILi128EEENS7_ILi64EEEEEELi64ENS_6half_tEfNS_4arch4Sm90ELb0ELb0ELb1ELb0ELb1ELb0ELb0ELb1ELb1ELb1ELb1ELb0EEENS1_21CollectiveEpilogueFwdINS6_IJSA_SC_SB_EEES9_SE_SG_Li384ELb0ELb1ELb1ELb0EEENS1_19SingleTileSchedulerILb0ELb1ELb1ELi192EEEEEEEEEvNT_6ParamsE:
	.zero		3456


//--------------------- .nv.constant0._ZN7cutlass13device_kernelIN5flash11enable_sm90INS1_16FlashAttnFwdSm90INS1_25CollectiveMainloopFwdSm90ILi2EN4cute5tupleIJNS5_1CILi1EEES8_S8_EEENS6_IJNS7_ILi192EEENS7_ILi128EEENS7_ILi64EEEEEELi64ENS_6half_tEfNS_4arch4Sm90ELb0ELb0ELb1ELb1ELb1ELb0ELb0ELb1ELb1ELb1ELb1ELb0EEENS1_21CollectiveEpilogueFwdINS6_IJSA_SC_SB_EEES9_SE_SG_Li384ELb1ELb1ELb1ELb0EEENS1_36VarlenDynamicPersistentTileSchedulerILi192ELi128ELi384ELi128ELb1ELb1ELb1ELb0ELb1ELb1EEEEEEEEEvNT_6ParamsE --------------------------
	.section	.nv.constant0._ZN7cutlass13device_kernelIN5flash11enable_sm90INS1_16FlashAttnFwdSm90INS1_25CollectiveMainloopFwdSm90ILi2EN4cute5tupleIJNS5_1CILi1EEES8_S8_EEENS6_IJNS7_ILi192EEENS7_ILi128EEENS7_ILi64EEEEEELi64ENS_6half_tEfNS_4arch4Sm90ELb0ELb0ELb1ELb1ELb1ELb0ELb0ELb1ELb1ELb1ELb1ELb0EEENS1_21CollectiveEpilogueFwdINS6_IJSA_SC_SB_EEES9_SE_SG_Li384ELb1ELb1ELb1ELb0EEENS1_36VarlenDynamicPersistentTileSchedulerILi192ELi128ELi384ELi128ELb1ELb1ELb1ELb0ELb1ELb1EEEEEEEEEvNT_6ParamsE,"a",@progbits
	.sectionflags	@""
	.align	4
.nv.constant0._ZN7cutlass13device_kernelIN5flash11enable_sm90INS1_16FlashAttnFwdSm90INS1_25CollectiveMainloopFwdSm90ILi2EN4cute5tupleIJNS5_1CILi1EEES8_S8_EEENS6_IJNS7_ILi192EEENS7_ILi128EEENS7_ILi64EEEEEELi64ENS_6half_tEfNS_4arch4Sm90ELb0ELb0ELb1ELb1ELb1ELb0ELb0ELb1ELb1ELb1ELb1ELb0EEENS1_21CollectiveEpilogueFwdINS6_IJSA_SC_SB_EEES9_SE_SG_Li384ELb1ELb1ELb1ELb0EEENS1_36VarlenDynamicPersistentTileSchedulerILi192ELi128ELi384ELi128ELb1ELb1ELb1ELb0ELb1ELb1EEEEEEEEEvNT_6ParamsE:
	.zero		3584


//--------------------- .nv.constant0._ZN7cutlass13device_kernelIN5flash11enable_sm90INS1_16FlashAttnFwdSm90INS1_25CollectiveMainloopFwdSm90ILi2EN4cute5tupleIJNS5_1CILi1EEES8_S8_EEENS6_IJNS7_ILi192EEENS7_ILi128EEENS7_ILi64EEEEEELi64ENS_6half_tEfNS_4arch4Sm90ELb0ELb0ELb1ELb1ELb1ELb1ELb0ELb1ELb1ELb1ELb1ELb0EEENS1_21CollectiveEpilogueFwdINS6_IJSA_SC_SB_EEES9_SE_SG_Li384ELb1ELb1ELb1ELb0EEENS1_36VarlenDynamicPersistentTileSchedulerILi192ELi128ELi384ELi128ELb1ELb1ELb1ELb0ELb1ELb1EEEEEEEEEvNT_6ParamsE --------------------------
	.section	.nv.constant0._ZN7cutlass13device_kernelIN5flash11enable_sm90INS1_16FlashAttnFwdSm90INS1_25CollectiveMainloopFwdSm90ILi2EN4cute5tupleIJNS5_1CILi1EEES8_S8_EEENS6_IJNS7_ILi192EEENS7_ILi128EEENS7_ILi64EEEEEELi64ENS_6half_tEfNS_4arch4Sm90ELb0ELb0ELb1ELb1ELb1ELb1ELb0ELb1ELb1ELb1ELb1ELb0EEENS1_21CollectiveEpilogueFwdINS6_IJSA_SC_SB_EEES9_SE_SG_Li384ELb1ELb1ELb1ELb0EEENS1_36VarlenDynamicPersistentTileSchedulerILi192ELi128ELi384ELi128ELb1ELb1ELb1ELb0ELb1ELb1EEEEEEEEEvNT_6ParamsE,"a",@progbits
	.sectionflags	@""
	.align	4
.nv.constant0._ZN7cutlass13device_kernelIN5flash11enable_sm90INS1_16FlashAttnFwdSm90INS1_25CollectiveMainloopFwdSm90ILi2EN4cute5tupleIJNS5_1CILi1EEES8_S8_EEENS6_IJNS7_ILi192EEENS7_ILi128EEENS7_ILi64EEEEEELi64ENS_6half_tEfNS_4arch4Sm90ELb0ELb0ELb1ELb1ELb1ELb1ELb0ELb1ELb1ELb1ELb1ELb0EEENS1_21CollectiveEpilogueFwdINS6_IJSA_SC_SB_EEES9_SE_SG_Li384ELb1ELb1ELb1ELb0EEENS1_36VarlenDynamicPersistentTileSchedulerILi192ELi128ELi384ELi128ELb1ELb1ELb1ELb0ELb1ELb1EEEEEEEEEvNT_6ParamsE:
	.zero		3584


//--------------------- .nv.constant0._ZN7cutlass13device_kernelIN5flash11enable_sm90INS1_16FlashAttnFwdSm90INS1_25CollectiveMainloopFwdSm90ILi2EN4cute5tupleIJNS5_1CILi1EEES8_S8_EEENS6_IJNS7_ILi192EEENS7_ILi128EEENS7_ILi64EEEEEELi64ENS_6half_tEfNS_4arch4Sm90ELb0ELb1ELb1ELb0ELb1ELb0ELb0ELb1ELb1ELb1ELb1ELb0EEENS1_21CollectiveEpilogueFwdINS6_IJSA_SC_SB_EEES9_SE_SG_Li384ELb0ELb1ELb1ELb0EEENS1_19SingleTileSchedulerILb0ELb1ELb1ELi192EEEEEEEEEvNT_6ParamsE --------------------------
	.section	.nv.constant0._ZN7cutlass13device_kernelIN5flash11enable_sm90INS1_16FlashAttnFwdSm90INS1_25CollectiveMainloopFwdSm90ILi2EN4cute5tupleIJNS5_1CILi1EEES8_S8_EEENS6_IJNS7_ILi192EEENS7_ILi128EEENS7_ILi64EEEEEELi64ENS_6half_tEfNS_4arch4Sm90ELb0ELb1ELb1ELb0ELb1ELb0ELb0ELb1ELb1ELb1ELb1ELb0EEENS1_21CollectiveEpilogueFwdINS6_IJSA_SC_SB_EEES9_SE_SG_Li384ELb0ELb1ELb1ELb0EEENS1_19SingleTileSchedulerILb0ELb1ELb1ELi192EEEEEEEEEvNT_6ParamsE,"a",@progbits
	.sectionflags	@""
	.align	4
.nv.constant0._ZN7cutlass13device_kernelIN5flash11enable_sm90INS1_16FlashAttnFwdSm90INS1_25CollectiveMainloopFwdSm90ILi2EN4cute5tupleIJNS5_1CILi1EEES8_S8_EEENS6_IJNS7_ILi192EEENS7_ILi128EEENS7_ILi64EEEEEELi64ENS_6half_tEfNS_4arch4Sm90ELb0ELb1ELb1ELb0ELb1ELb0ELb0ELb1ELb1ELb1ELb1ELb0EEENS1_21CollectiveEpilogueFwdINS6_IJSA_SC_SB_EEES9_SE_SG_Li384ELb0ELb1ELb1ELb0EEENS1_19SingleTileSchedulerILb0ELb1ELb1ELi192EEEEEEEEEvNT_6ParamsE:
	.zero		3456


//--------------------- .nv.constant0._ZN7cutlass13device_kernelIN5flash11enable_sm90INS1_16FlashAttnFwdSm90INS1_25CollectiveMainloopFwdSm90ILi2EN4cute5tupleIJNS5_1CILi1EEES8_S8_EEENS6_IJNS7_ILi192EEENS7_ILi128EEENS7_ILi64EEEEEELi64ENS_6half_tEfNS_4arch4Sm90ELb0ELb1ELb1ELb1ELb1ELb0ELb0ELb1ELb1ELb1ELb1ELb0EEENS1_21CollectiveEpilogueFwdINS6_IJSA_SC_SB_EEES9_SE_SG_Li384ELb1ELb1ELb1ELb0EEENS1_36VarlenDynamicPersistentTileSchedulerILi192ELi128ELi384ELi128ELb1ELb1ELb1ELb1ELb0ELb1EEEEEEEEEvNT_6ParamsE --------------------------
	.section	.nv.constant0._ZN7cutlass13device_kernelIN5flash11enable_sm90INS1_16FlashAttnFwdSm90INS1_25CollectiveMainloopFwdSm90ILi2EN4cute5tupleIJNS5_1CILi1EEES8_S8_EEENS6_IJNS7_ILi192EEENS7_ILi128EEENS7_ILi64EEEEEELi64ENS_6half_tEfNS_4arch4Sm90ELb0ELb1ELb1ELb1ELb1ELb0ELb0ELb1ELb1ELb1ELb1ELb0EEENS1_21CollectiveEpilogueFwdINS6_IJSA_SC_SB_EEES9_SE_SG_Li384ELb1ELb1ELb1ELb0EEENS1_36VarlenDynamicPersistentTileSchedulerILi192ELi128ELi384ELi128ELb1ELb1ELb1ELb1ELb0ELb1EEEEEEEEEvNT_6ParamsE,"a",@progbits
	.sectionflags	@""
	.align	4
.nv.constant0._ZN7cutlass13device_kernelIN5flash11enable_sm90INS1_16FlashAttnFwdSm90INS1_25CollectiveMainloopFwdSm90ILi2EN4cute5tupleIJNS5_1CILi1EEES8_S8_EEENS6_IJNS7_ILi192EEENS7_ILi128EEENS7_ILi64EEEEEELi64ENS_6half_tEfNS_4arch4Sm90ELb0ELb1ELb1ELb1ELb1ELb0ELb0ELb1ELb1ELb1ELb1ELb0EEENS1_21CollectiveEpilogueFwdINS6_IJSA_SC_SB_EEES9_SE_SG_Li384ELb1ELb1ELb1ELb0EEENS1_36VarlenDynamicPersistentTileSchedulerILi192ELi128ELi384ELi128ELb1ELb1ELb1ELb1ELb0ELb1EEEEEEEEEvNT_6ParamsE:
	.zero		3584


//--------------------- .nv.constant0._ZN7cutlass13device_kernelIN5flash11enable_sm90INS1_16FlashAttnFwdSm90INS1_25CollectiveMainloopFwdSm90ILi2EN4cute5tupleIJNS5_1CILi1EEES8_S8_EEENS6_IJNS7_ILi192EEENS7_ILi128EEENS7_ILi64EEEEEELi64ENS_6half_tEfNS_4arch4Sm90ELb0ELb1ELb1ELb1ELb1ELb1ELb0ELb1ELb1ELb1ELb1ELb0EEENS1_21CollectiveEpilogueFwdINS6_IJSA_SC_SB_EEES9_SE_SG_Li384ELb1ELb1ELb1ELb0EEENS1_36VarlenDynamicPersistentTileSchedulerILi192ELi128ELi384ELi128ELb1ELb1ELb1ELb1ELb0ELb1EEEEEEEEEvNT_6ParamsE --------------------------
	.section	.nv.constant0._ZN7cutlass13device_kernelIN5flash11enable_sm90INS1_16FlashAttnFwdSm90INS1_25CollectiveMainloopFwdSm90ILi2EN4cute5tupleIJNS5_1CILi1EEES8_S8_EEENS6_IJNS7_ILi192EEENS7_ILi128EEENS7_ILi64EEEEEELi64ENS_6half_tEfNS_4arch4Sm90ELb0ELb1ELb1ELb1ELb1ELb1ELb0ELb1ELb1ELb1ELb1ELb0EEENS1_21CollectiveEpilogueFwdINS6_IJSA_SC_SB_EEES9_SE_SG_Li384ELb1ELb1ELb1ELb0EEENS1_36VarlenDynamicPersistentTileSchedulerILi192ELi128ELi384ELi128ELb1ELb1ELb1ELb1ELb0ELb1EEEEEEEEEvNT_6ParamsE,"a",@progbits
	.sectionflags	@""
	.align	4
.nv.constant0._ZN7cutlass13device_kernelIN5flash11enable_sm90INS1_16FlashAttnFwdSm90INS1_25CollectiveMainloopFwdSm90ILi2EN4cute5tupleIJNS5_1CILi1EEES8_S8_EEENS6_IJNS7_ILi192EEENS7_ILi128EEENS7_ILi64EEEEEELi64ENS_6half_tEfNS_4arch4Sm90ELb0ELb1ELb1ELb1ELb1ELb1ELb0ELb1ELb1ELb1ELb1ELb0EEENS1_21CollectiveEpilogueFwdINS6_IJSA_SC_SB_EEES9_SE_SG_Li384ELb1ELb1ELb1ELb0EEENS1_36VarlenDynamicPersistentTileSchedulerILi192ELi128ELi384ELi128ELb1ELb1ELb1ELb1ELb0ELb1EEEEEEEEEvNT_6ParamsE:
	.zero		3584


//--------------------- .nv.constant0._ZN7cutlass13device_kernelIN5flash11enable_sm90INS1_16FlashAttnFwdSm90INS1_25CollectiveMainloopFwdSm90ILi2EN4cute5tupleIJNS5_1CILi1EEES8_S8_EEENS6_IJNS7_ILi192EEENS7_ILi128EEENS7_ILi64EEEEEELi64ENS_6half_tEfNS_4arch4Sm90ELb1ELb0ELb1ELb0ELb1ELb0ELb0ELb1ELb1ELb1ELb1ELb0EEENS1_21CollectiveEpilogueFwdINS6_IJSA_SC_SB_EEES9_SE_SG_Li384ELb0ELb1ELb1ELb0EEENS1_19SingleTileSchedulerILb0ELb1ELb1ELi192EEEEEEEEEvNT_6ParamsE --------------------------
	.section	.nv.constant0._ZN7cutlass13device_kernelIN5flash11enable_sm90INS1_16FlashAttnFwdSm90INS1_25CollectiveMainloopFwdSm90ILi2EN4cute5tupleIJNS5_1CILi1EEES8_S8_EEENS6_IJNS7_ILi192EEENS7_ILi128EEENS7_ILi64EEEEEELi64ENS_6half_tEfNS_4arch4Sm90ELb1ELb0ELb1ELb0ELb1ELb0ELb0ELb1ELb1ELb1ELb1ELb0EEENS1_21CollectiveEpilogueFwdINS6_IJSA_SC_SB_EEES9_SE_SG_Li384ELb0ELb1ELb1ELb0EEENS1_19SingleTileSchedulerILb0ELb1ELb1ELi192EEEEEEEEEvNT_6ParamsE,"a",@progbits
	.sectionflags	@""
	.align	4
.nv.constant0._ZN7cutlass13device_kernelIN5flash11enable_sm90INS1_16FlashAttnFwdSm90INS1_25CollectiveMainloopFwdSm90ILi2EN4cute5tupleIJNS5_1CILi1EEES8_S8_EEENS6_IJNS7_ILi192EEENS7_ILi128EEENS7_ILi64EEEEEELi64ENS_6half_tEfNS_4arch4Sm90ELb1ELb0ELb1ELb0ELb1ELb0ELb0ELb1ELb1ELb1ELb1ELb0EEENS1_21CollectiveEpilogueFwdINS6_IJSA_SC_SB_EEES9_SE_SG_Li384ELb0ELb1ELb1ELb0EEENS1_19SingleTileSchedulerILb0ELb1ELb1ELi192EEEEEEEEEvNT_6ParamsE:
	.zero		3456


//--------------------- .nv.constant0._ZN7cutlass13device_kernelIN5flash11enable_sm90INS1_16FlashAttnFwdSm90INS1_25CollectiveMainloopFwdSm90ILi2EN4cute5tupleIJNS5_1CILi1EEES8_S8_EEENS6_IJNS7_ILi192EEENS7_ILi128EEENS7_ILi64EEEEEELi64ENS_6half_tEfNS_4arch4Sm90ELb1ELb0ELb1ELb1ELb1ELb0ELb0ELb1ELb1ELb1ELb1ELb0EEENS1_21CollectiveEpilogueFwdINS6_IJSA_SC_SB_EEES9_SE_SG_Li384ELb1ELb1ELb1ELb0EEENS1_36VarlenDynamicPersistentTileSchedulerILi192ELi128ELi384ELi128ELb1ELb1ELb1ELb1ELb1ELb1EEEEEEEEEvNT_6ParamsE --------------------------
	.section	.nv.constant0._ZN7cutlass13device_kernelIN5flash11enable_sm90INS1_16FlashAttnFwdSm90INS1_25CollectiveMainloopFwdSm90ILi2EN4cute5tupleIJNS5_1CILi1EEES8_S8_EEENS6_IJNS7_ILi192EEENS7_ILi128EEENS7_ILi64EEEEEELi64ENS_6half_tEfNS_4arch4Sm90ELb1ELb0ELb1ELb1ELb1ELb0ELb0ELb1ELb1ELb1ELb1ELb0EEENS1_21CollectiveEpilogueFwdINS6_IJSA_SC_SB_EEES9_SE_SG_Li384ELb1ELb1ELb1ELb0EEENS1_36VarlenDynamicPersistentTileSchedulerILi192ELi128ELi384ELi128ELb1ELb1ELb1ELb1ELb1ELb1EEEEEEEEEvNT_6ParamsE,"a",@progbits
	.sectionflags	@""
	.align	4
.nv.constant0._ZN7cutlass13device_kernelIN5flash11enable_sm90INS1_16FlashAttnFwdSm90INS1_25CollectiveMainloopFwdSm90ILi2EN4cute5tupleIJNS5_1CILi1EEES8_S8_EEENS6_IJNS7_ILi192EEENS7_ILi128EEENS7_ILi64EEEEEELi64ENS_6half_tEfNS_4arch4Sm90ELb1ELb0ELb1ELb1ELb1ELb0ELb0ELb1ELb1ELb1ELb1ELb0EEENS1_21CollectiveEpilogueFwdINS6_IJSA_SC_SB_EEES9_SE_SG_Li384ELb1ELb1ELb1ELb0EEENS1_36VarlenDynamicPersistentTileSchedulerILi192ELi128ELi384ELi128ELb1ELb1ELb1ELb1ELb1ELb1EEEEEEEEEvNT_6ParamsE:
	.zero		3584


//--------------------- .nv.constant0._ZN7cutlass13device_kernelIN5flash11enable_sm90INS1_16FlashAttnFwdSm90INS1_25CollectiveMainloopFwdSm90ILi2EN4cute5tupleIJNS5_1CILi1EEES8_S8_EEENS6_IJNS7_ILi192EEENS7_ILi128EEENS7_ILi64EEEEEELi64ENS_6half_tEfNS_4arch4Sm90ELb1ELb0ELb1ELb1ELb1ELb1ELb0ELb1ELb1ELb1ELb1ELb0EEENS1_21CollectiveEpilogueFwdINS6_IJSA_SC_SB_EEES9_SE_SG_Li384ELb1ELb1ELb1ELb0EEENS1_36VarlenDynamicPersistentTileSchedulerILi192ELi128ELi384ELi128ELb1ELb1ELb1ELb1ELb1ELb1EEEEEEEEEvNT_6ParamsE --------------------------
	.section	.nv.constant0._ZN7cutlass13device_kernelIN5flash11enable_sm90INS1_16FlashAttnFwdSm90INS1_25CollectiveMainloopFwdSm90ILi2EN4cute5tupleIJNS5_1CILi1EEES8_S8_EEENS6_IJNS7_ILi192EEENS7_ILi128EEENS7_ILi64EEEEEELi64ENS_6half_tEfNS_4arch4Sm90ELb1ELb0ELb1ELb1ELb1ELb1ELb0ELb1ELb1ELb1ELb1ELb0EEENS1_21CollectiveEpilogueFwdINS6_IJSA_SC_SB_EEES9_SE_SG_Li384ELb1ELb1ELb1ELb0EEENS1_36VarlenDynamicPersistentTileSchedulerILi192ELi128ELi384ELi128ELb1ELb1ELb1ELb1ELb1ELb1EEEEEEEEEvNT_6ParamsE,"a",@progbits
	.sectionflags	@""
	.align	4
.nv.constant0._ZN7cutlass13device_kernelIN5flash11enable_sm90INS1_16FlashAttnFwdSm90INS1_25CollectiveMainloopFwdSm90ILi2EN4cute5tupleIJNS5_1CILi1EEES8_S8_EEENS6_IJNS7_ILi192EEENS7_ILi128EEENS7_ILi64EEEEEELi64ENS_6half_tEfNS_4arch4Sm90ELb1ELb0ELb1ELb1ELb1ELb1ELb0ELb1ELb1ELb1ELb1ELb0EEENS1_21CollectiveEpilogueFwdINS6_IJSA_SC_SB_EEES9_SE_SG_Li384ELb1ELb1ELb1ELb0EEENS1_36VarlenDynamicPersistentTileSchedulerILi192ELi128ELi384ELi128ELb1ELb1ELb1ELb1ELb1ELb1EEEEEEEEEvNT_6ParamsE:
	.zero		3584


//--------------------- SYMBOLS --------------------------

	.type		.nv.reservedSmem.offset0,@object
	.size		.nv.reservedSmem.offset0,0x4
